# CuTe-DSL kernel — source=cudnn_frontend_dsl family=gemm_swiglu_bs
# config = {"ab_dtype": "Float4E2M1FN", "sf_vec": 32, "vector_f32": false, "mma_mn": [128, 256], "cluster_mn": [2, 1]}


// ===== COMPILED SASS (sm_100a) =====

	.target	sm_100a

	.elftype	@"ET_EXEC"


//--------------------- .note.nv.tkinfo           --------------------------
	.section	.note.nv.tkinfo,"",@"SHT_NOTE"
	.sectionflags	@"SHF_NOTE_NV_TKINFO"
	.tkinfo
        /*0018*/ 	.word	0x00000081
        /*0030*/ 	.string	""
        /*0030*/ 	.string	"ptxas"
        /*0030*/ 	.string	"Cuda compilation tools, release 12.9, V12.9.83"
        /*0030*/ 	.string	"Build system must define TOOLS_VERSION_EXTENDED"
        /*0030*/ 	.string	"-O 3 -arch sm_100a "



//--------------------- .note.nv.cuver            --------------------------
	.section	.note.nv.cuver,"",@"SHT_NOTE"
	.sectionflags	@"SHF_NOTE_NV_CUVER"
        /*0018*/ 	.short	0x0001
        /*001a*/ 	.short	0x0064
        /*001c*/ 	.short	0x0001
        /*001e*/ 	.short	0x0000
        /*0020*/ 	.short	0x0001
        /*0022*/ 	.short	0x0000


//--------------------- .nv.info                  --------------------------
	.section	.nv.info,"",@"SHT_CUDA_INFO"
	.align	4


	//----- nvinfo : EIATTR_REGCOUNT
	.align		4
        /*0000*/ 	.byte	0x04, 0x2f
        /*0002*/ 	.short	(.L_4 - .L_3)
	.align		4
.L_3:
        /*0004*/ 	.word	index@(kernel_cutlass_kernel_cudnngemm_swigludense_blockscaled_gemm_persistent_swiglu_interleaved_quantSm100BlockScaledPersistentDenseGemmKernel_object_at__TiledMMA_ThrLayoutVMNK11110000_Permuta_0)
        /*0008*/ 	.word	0x00000060


	//----- nvinfo : EIATTR_FRAME_SIZE
	.align		4
.L_4:
        /*000c*/ 	.byte	0x04, 0x11
        /*000e*/ 	.short	(.L_6 - .L_5)
	.align		4
.L_5:
        /*0010*/ 	.word	index@($__internal_2_$__cuda_sm10x_tcgen05_guardrail_trap_unallocated_columns_being_dealloced)
        /*0014*/ 	.word	0x00000000


	//----- nvinfo : EIATTR_FRAME_SIZE
	.align		4
.L_6:
        /*0018*/ 	.byte	0x04, 0x11
        /*001a*/ 	.short	(.L_8 - .L_7)
	.align		4
.L_7:
        /*001c*/ 	.word	index@($__internal_1_$__cuda_sm10x_tcgen05_guardrail_trap_phase_invalid_during_alloc)
        /*0020*/ 	.word	0x00000000


	//----- nvinfo : EIATTR_FRAME_SIZE
	.align		4
.L_8:
        /*0024*/ 	.byte	0x04, 0x11
        /*0026*/ 	.short	(.L_10 - .L_9)
	.align		4
.L_9:
        /*0028*/ 	.word	index@($__internal_0_$__cuda_sm10x_tcgen05_guardrail_trap_col_being_dealloced_not_returned_by_alloc)
        /*002c*/ 	.word	0x00000000


	//----- nvinfo : EIATTR_FRAME_SIZE
	.align		4
.L_10:
        /*0030*/ 	.byte	0x04, 0x11
        /*0032*/ 	.short	(.L_12 - .L_11)
	.align		4
.L_11:
        /*0034*/ 	.word	index@(kernel_cutlass_kernel_cudnngemm_swigludense_blockscaled_gemm_persistent_swiglu_interleaved_quantSm100BlockScaledPersistentDenseGemmKernel_object_at__TiledMMA_ThrLayoutVMNK11110000_Permuta_0)
        /*0038*/ 	.word	0x00000000


	//----- nvinfo : EIATTR_MIN_STACK_SIZE
	.align		4
.L_12:
        /*003c*/ 	.byte	0x04, 0x12
        /*003e*/ 	.short	(.L_14 - .L_13)
	.align		4
.L_13:
        /*0040*/ 	.word	index@(kernel_cutlass_kernel_cudnngemm_swigludense_blockscaled_gemm_persistent_swiglu_interleaved_quantSm100BlockScaledPersistentDenseGemmKernel_object_at__TiledMMA_ThrLayoutVMNK11110000_Permuta_0)
        /*0044*/ 	.word	0x00000000
.L_14:


//--------------------- .nv.info.kernel_cutlass_kernel_cudnngemm_swigludense_blockscaled_gemm_persistent_swiglu_interleaved_quantSm100BlockScaledPersistentDenseGemmKernel_object_at__TiledMMA_ThrLayoutVMNK11110000_Permuta_0 --------------------------
	.section	.nv.info.kernel_cutlass_kernel_cudnngemm_swigludense_blockscaled_gemm_persistent_swiglu_interleaved_quantSm100BlockScaledPersistentDenseGemmKernel_object_at__TiledMMA_ThrLayoutVMNK11110000_Permuta_0,"",@"SHT_CUDA_INFO"
	.sectionflags	@""
	.align	4


	//----- nvinfo : EIATTR_CUDA_API_VERSION
	.align		4
        /*0000*/ 	.byte	0x04, 0x37
        /*0002*/ 	.short	(.L_16 - .L_15)
.L_15:
        /*0004*/ 	.word	0x00000081


	//----- nvinfo : EIATTR_KPARAM_INFO
	.align		4
.L_16:
        /*0008*/ 	.byte	0x04, 0x17
        /*000a*/ 	.short	(.L_18 - .L_17)
.L_17:
        /*000c*/ 	.word	0x00000000
        /*0010*/ 	.short	0x000b
        /*0012*/ 	.short	0x0364
        /*0014*/ 	.byte	0x00, 0xf0, 0x11, 0x00


	//----- nvinfo : EIATTR_KPARAM_INFO
	.align		4
.L_18:
        /*0018*/ 	.byte	0x04, 0x17
        /*001a*/ 	.short	(.L_20 - .L_19)
.L_19:
        /*001c*/ 	.word	0x00000000
        /*0020*/ 	.short	0x000a
        /*0022*/ 	.short	0x0358
        /*0024*/ 	.byte	0x00, 0xf0, 0x31, 0x00


	//----- nvinfo : EIATTR_KPARAM_INFO
	.align		4
.L_20:
        /*0028*/ 	.byte	0x04, 0x17
        /*002a*/ 	.short	(.L_22 - .L_21)
.L_21:
        /*002c*/ 	.word	0x00000000
        /*0030*/ 	.short	0x0009
        /*0032*/ 	.short	0x034c
        /*0034*/ 	.byte	0x00, 0xf0, 0x31, 0x00


	//----- nvinfo : EIATTR_KPARAM_INFO
	.align		4
.L_22:
        /*0038*/ 	.byte	0x04, 0x17
        /*003a*/ 	.short	(.L_24 - .L_23)
.L_23:
        /*003c*/ 	.word	0x00000000
        /*0040*/ 	.short	0x0008
        /*0042*/ 	.short	0x0340
        /*0044*/ 	.byte	0x00, 0xf0, 0x31, 0x00


	//----- nvinfo : EIATTR_KPARAM_INFO
	.align		4
.L_24:
        /*0048*/ 	.byte	0x04, 0x17
        /*004a*/ 	.short	(.L_26 - .L_25)
.L_25:
        /*004c*/ 	.word	0x00000000
        /*0050*/ 	.short	0x0007
        /*0052*/ 	.short	0x02c0
        /*0054*/ 	.byte	0x00, 0xf0, 0x01, 0x02


	//----- nvinfo : EIATTR_KPARAM_INFO
	.align		4
.L_26:
        /*0058*/ 	.byte	0x04, 0x17
        /*005a*/ 	.short	(.L_28 - .L_27)
.L_27:
        /*005c*/ 	.word	0x00000000
        /*0060*/ 	.short	0x0006
        /*0062*/ 	.short	0x0240
        /*0064*/ 	.byte	0x00, 0xf0, 0x01, 0x02


	//----- nvinfo : EIATTR_KPARAM_INFO
	.align		4
.L_28:
        /*0068*/ 	.byte	0x04, 0x17
        /*006a*/ 	.short	(.L_30 - .L_29)
.L_29:
        /*006c*/ 	.word	0x00000000
        /*0070*/ 	.short	0x0005
        /*0072*/ 	.short	0x01c0
        /*0074*/ 	.byte	0x00, 0xf0, 0x01, 0x02


	//----- nvinfo : EIATTR_KPARAM_INFO
	.align		4
.L_30:
        /*0078*/ 	.byte	0x04, 0x17
        /*007a*/ 	.short	(.L_32 - .L_31)
.L_31:
        /*007c*/ 	.word	0x00000000
        /*0080*/ 	.short	0x0004
        /*0082*/ 	.short	0x0140
        /*0084*/ 	.byte	0x00, 0xf0, 0x01, 0x02


	//----- nvinfo : EIATTR_KPARAM_INFO
	.align		4
.L_32:
        /*0088*/ 	.byte	0x04, 0x17
        /*008a*/ 	.short	(.L_34 - .L_33)
.L_33:
        /*008c*/ 	.word	0x00000000
        /*0090*/ 	.short	0x0003
        /*0092*/ 	.short	0x00c0
        /*0094*/ 	.byte	0x00, 0xf0, 0x01, 0x02


	//----- nvinfo : EIATTR_KPARAM_INFO
	.align		4
.L_34:
        /*0098*/ 	.byte	0x04, 0x17
        /*009a*/ 	.short	(.L_36 - .L_35)
.L_35:
        /*009c*/ 	.word	0x00000000
        /*00a0*/ 	.short	0x0002
        /*00a2*/ 	.short	0x0040
        /*00a4*/ 	.byte	0x00, 0xf0, 0x01, 0x02


	//----- nvinfo : EIATTR_KPARAM_INFO
	.align		4
.L_36:
        /*00a8*/ 	.byte	0x04, 0x17
        /*00aa*/ 	.short	(.L_38 - .L_37)
.L_37:
        /*00ac*/ 	.word	0x00000000
        /*00b0*/ 	.short	0x0001
        /*00b2*/ 	.short	0x000c
        /*00b4*/ 	.byte	0x00, 0xf0, 0x31, 0x00


	//----- nvinfo : EIATTR_KPARAM_INFO
	.align		4
.L_38:
        /*00b8*/ 	.byte	0x04, 0x17
        /*00ba*/ 	.short	(.L_40 - .L_39)
.L_39:
        /*00bc*/ 	.word	0x00000000
        /*00c0*/ 	.short	0x0000
        /*00c2*/ 	.short	0x0000
        /*00c4*/ 	.byte	0x00, 0xf0, 0x31, 0x00


	//----- nvinfo : EIATTR_AT_ENTRY_FRAGMENTS
	.align		4
.L_40:
        /*00c8*/ 	.byte	0x04, 0x4f
        /*00ca*/ 	.short	(.L_42 - .L_41)


	//   ....[0]....
.L_41:
        /*00cc*/ 	.word	0x00000004


	//----- nvinfo : EIATTR_RESERVED_SMEM_USED
	.align		4
.L_42:
        /*00d0*/ 	.byte	0x01, 0x41
	.zero		2


	//----- nvinfo : EIATTR_SPARSE_MMA_MASK
	.align		4
        /*00d4*/ 	.byte	0x03, 0x50
        /*00d6*/ 	.short	0x0000


	//----- nvinfo : EIATTR_TCGEN05_1CTA_USED
	.align		4
        /*00d8*/ 	.byte	0x01, 0x51
	.zero		2


	//----- nvinfo : EIATTR_MAXREG_COUNT
	.align		4
        /*00dc*/ 	.byte	0x03, 0x1b
        /*00de*/ 	.short	0x00ff


	//----- nvinfo : EIATTR_NUM_BARRIERS
	.align		4
        /*00e0*/ 	.byte	0x02, 0x4c
        /*00e2*/ 	.byte	0x03
	.zero		1


	//----- nvinfo : EIATTR_INT_WARP_WIDE_INSTR_OFFSETS
	.align		4
        /*00e4*/ 	.byte	0x04, 0x31
        /*00e6*/ 	.short	(.L_44 - .L_43)


	//   ....[0]....
.L_43:
        /*00e8*/ 	.word	0x00003e70


	//   ....[1]....
        /*00ec*/ 	.word	0x00003eb0


	//----- nvinfo : EIATTR_COOP_GROUP_MASK_REGIDS
	.align		4
.L_44:
        /*00f0*/ 	.byte	0x04, 0x29
        /*00f2*/ 	.short	(.L_46 - .L_45)


	//   ....[0]....
.L_45:
        /*00f4*/ 	.word	0xffffffff


	//   ....[1]....
        /*00f8*/ 	.word	0xffffffff


	//   ....[2]....
        /*00fc*/ 	.word	0xffffffff


	//   ....[3]....
        /*0100*/ 	.word	0xffffffff


	//   ....[4]....
        /*0104*/ 	.word	0xffffffff


	//----- nvinfo : EIATTR_COOP_GROUP_INSTR_OFFSETS
	.align		4
.L_46:
        /*0108*/ 	.byte	0x04, 0x28
        /*010a*/ 	.short	(.L_48 - .L_47)


	//   ....[0]....
.L_47:
        /*010c*/ 	.word	0x000004b0


	//   ....[1]....
        /*0110*/ 	.word	0x000019f0


	//   ....[2]....
        /*0114*/ 	.word	0x00001cb0


	//   ....[3]....
        /*0118*/ 	.word	0x00003d00


	//   ....[4]....
        /*011c*/ 	.word	0x00003f60


	//----- nvinfo : EIATTR_VRC_CTA_INIT_COUNT
	.align		4
.L_48:
        /*0120*/ 	.byte	0x02, 0x4a
        /*0122*/ 	.byte	0x80
	.zero		1


	//----- nvinfo : EIATTR_MBARRIER_INSTR_OFFSETS
	.align		4
        /*0124*/ 	.byte	0x04, 0x39
        /*0126*/ 	.short	(.L_50 - .L_49)


	//   ....[0]....
.L_49:
        /*0128*/ 	.word	0x00000360
        /*012c*/ 	.word	0x000000ff
        /*0130*/ 	.word	0x00000000
        /*0134*/ 	.short	0x0100
        /*0136*/ 	.byte	0x0e
	.zero		1


	//   ....[1]....
        /*0138*/ 	.word	0x00000370
        /*013c*/ 	.word	0x000000ff
        /*0140*/ 	.word	0x00000008
        /*0144*/ 	.short	0x0100
        /*0146*/ 	.byte	0x0e
	.zero		1


	//   ....[2]....
        /*0148*/ 	.word	0x00000380
        /*014c*/ 	.word	0x000000ff
        /*0150*/ 	.word	0x00000010
        /*0154*/ 	.short	0x0100
        /*0156*/ 	.byte	0x0e
	.zero		1


	//   ....[3]....
        /*0158*/ 	.word	0x00000390
        /*015c*/ 	.word	0x000000ff
        /*0160*/ 	.word	0x00000018
        /*0164*/ 	.short	0x0100
        /*0166*/ 	.byte	0x0e
	.zero		1


	//   ....[4]....
        /*0168*/ 	.word	0x000003d0
        /*016c*/ 	.word	0x000000ff
        /*0170*/ 	.word	0x00000020
        /*0174*/ 	.short	0x0100
        /*0176*/ 	.byte	0x05
	.zero		1


	//   ....[5]....
        /*0178*/ 	.word	0x00000460
        /*017c*/ 	.word	0x000000ff
        /*0180*/ 	.word	0x00000028
        /*0184*/ 	.short	0x0100
        /*0186*/ 	.byte	0x05
	.zero		1


	//   ....[6]....
        /*0188*/ 	.word	0x000008c0
        /*018c*/ 	.word	0x000000ff
        /*0190*/ 	.word	0x00000010
        /*0194*/ 	.short	0x010a
        /*0196*/ 	.byte	0x07
	.zero		1


	//   ....[7]....
        /*0198*/ 	.word	0x00000b30
        /*019c*/ 	.word	0x000000ff
        /*01a0*/ 	.word	0x00000010
        /*01a4*/ 	.short	0x010a
        /*01a6*/ 	.byte	0x19
	.zero		1


	//   ....[8]....
        /*01a8*/ 	.word	0x00000c80
        /*01ac*/ 	.word	0x000000ff
        /*01b0*/ 	.word	0x00000010
        /*01b4*/ 	.short	0x010a
        /*01b6*/ 	.byte	0x20
	.zero		1


	//   ....[9]....
        /*01b8*/ 	.word	0x00000f10
        /*01bc*/ 	.word	0x00000003
        /*01c0*/ 	.word	0x00000010
        /*01c4*/ 	.short	0x010a
        /*01c6*/ 	.byte	0xff
	.zero		1


	//   ....[10]....
        /*01c8*/ 	.word	0x00001490
        /*01cc*/ 	.word	0x000000ff
        /*01d0*/ 	.word	0x00000000
        /*01d4*/ 	.short	0x010a
        /*01d6*/ 	.byte	0x11
	.zero		1


	//   ....[11]....
        /*01d8*/ 	.word	0x000014a0
        /*01dc*/ 	.word	0x000000ff
        /*01e0*/ 	.word	0x00000028
        /*01e4*/ 	.short	0x010a
        /*01e6*/ 	.byte	0x0c
	.zero		1


	//   ....[12]....
        /*01e8*/ 	.word	0x00001710
        /*01ec*/ 	.word	0x000000ff
        /*01f0*/ 	.word	0x00000000
        /*01f4*/ 	.short	0x010a
        /*01f6*/ 	.byte	0x11
	.zero		1


	//   ....[13]....
        /*01f8*/ 	.word	0x00001890
        /*01fc*/ 	.word	0x000000ff
        /*0200*/ 	.word	0x00000000
        /*0204*/ 	.short	0x010a
        /*0206*/ 	.byte	0x11
	.zero		1


	//   ....[14]....
        /*0208*/ 	.word	0x00001980
        /*020c*/ 	.word	0x00000005
        /*0210*/ 	.word	0x00000028
        /*0214*/ 	.short	0x010a
        /*0216*/ 	.byte	0xff
	.zero		1


	//   ....[15]....
        /*0218*/ 	.word	0x00002010
        /*021c*/ 	.word	0x000000ff
        /*0220*/ 	.word	0x00000020
        /*0224*/ 	.short	0x010a
        /*0226*/ 	.byte	0x0b
	.zero		1


	//   ....[16]....
        /*0228*/ 	.word	0x00003ae0
        /*022c*/ 	.word	0x000000ff
        /*0230*/ 	.word	0x00000028
        /*0234*/ 	.short	0x0101
        /*0236*/ 	.byte	0x07
	.zero		1


	//   ....[17]....
        /*0238*/ 	.word	0x00003fd0
        /*023c*/ 	.word	0x00000000
        /*0240*/ 	.word	0x00000010
        /*0244*/ 	.short	0x010a
        /*0246*/ 	.byte	0xff
	.zero		1


	//   ....[18]....
        /*0248*/ 	.word	0x00004030
        /*024c*/ 	.word	0x00000003
        /*0250*/ 	.word	0x00000010
        /*0254*/ 	.short	0x010a
        /*0256*/ 	.byte	0xff
	.zero		1


	//   ....[19]....
        /*0258*/ 	.word	0x000040b0
        /*025c*/ 	.word	0x00000000
        /*0260*/ 	.word	0x00000028
        /*0264*/ 	.short	0x010a
        /*0266*/ 	.byte	0xff
	.zero		1


	//   ....[20]....
        /*0268*/ 	.word	0x00004130
        /*026c*/ 	.word	0x00000000
        /*0270*/ 	.word	0x00000000
        /*0274*/ 	.short	0x010a
        /*0276*/ 	.byte	0xff
	.zero		1


	//   ....[21]....
        /*0278*/ 	.word	0x00004190
        /*027c*/ 	.word	0x00000005
        /*0280*/ 	.word	0x00000028
        /*0284*/ 	.short	0x010a
        /*0286*/ 	.byte	0xff
	.zero		1


	//   ....[22]....
        /*0288*/ 	.word	0x00004200
        /*028c*/ 	.word	0x00000000
        /*0290*/ 	.word	0x00000020
        /*0294*/ 	.short	0x010a
        /*0296*/ 	.byte	0xff
	.zero		1


	//----- nvinfo : EIATTR_NUM_MBARRIERS
	.align		4
.L_50:
        /*0298*/ 	.byte	0x03, 0x38
        /*029a*/ 	.short	0x0006


	//----- nvinfo : EIATTR_EXIT_INSTR_OFFSETS
	.align		4
        /*029c*/ 	.byte	0x04, 0x1c
        /*029e*/ 	.short	(.L_52 - .L_51)


	//   ....[0]....
.L_51:
        /*02a0*/ 	.word	0x000019b0


	//   ....[1]....
        /*02a4*/ 	.word	0x00003f90


	//----- nvinfo : EIATTR_REQNTID
	.align		4
.L_52:
        /*02a8*/ 	.byte	0x04, 0x10
        /*02aa*/ 	.short	(.L_54 - .L_53)
.L_53:
        /*02ac*/ 	.word	0x000000c0
        /*02b0*/ 	.word	0x00000001
        /*02b4*/ 	.word	0x00000001


	//----- nvinfo : EIATTR_CRS_STACK_SIZE
	.align		4
.L_54:
        /*02b8*/ 	.byte	0x04, 0x1e
        /*02ba*/ 	.short	(.L_56 - .L_55)
.L_55:
        /*02bc*/ 	.word	0x00000000


	//----- nvinfo : EIATTR_CBANK_PARAM_SIZE
	.align		4
.L_56:
        /*02c0*/ 	.byte	0x03, 0x19
        /*02c2*/ 	.short	0x0368


	//----- nvinfo : EIATTR_PARAM_CBANK
	.align		4
        /*02c4*/ 	.byte	0x04, 0x0a
        /*02c6*/ 	.short	(.L_58 - .L_57)
	.align		4
.L_57:
        /*02c8*/ 	.word	index@(.nv.constant0.kernel_cutlass_kernel_cudnngemm_swigludense_blockscaled_gemm_persistent_swiglu_interleaved_quantSm100BlockScaledPersistentDenseGemmKernel_object_at__TiledMMA_ThrLayoutVMNK11110000_Permuta_0)
        /*02cc*/ 	.short	0x0380
        /*02ce*/ 	.short	0x0368


	//----- nvinfo : EIATTR_SW_WAR
	.align		4
.L_58:
        /*02d0*/ 	.byte	0x04, 0x36
        /*02d2*/ 	.short	(.L_60 - .L_59)
.L_59:
        /*02d4*/ 	.word	0x00000008
.L_60:


//--------------------- .nv.compat                --------------------------
	.section	.nv.compat,"",@"SHT_CUDA_COMPAT_INFO"
	.align	4
        /*0000*/ 	.byte	0x02, 0x02, 0x02, 0x00, 0x02, 0x05, 0x05, 0x00, 0x02, 0x03, 0x01, 0x00, 0x02, 0x06, 0x01, 0x00


//--------------------- .nv.callgraph             --------------------------
	.section	.nv.callgraph,"",@"SHT_CUDA_CALLGRAPH"
	.align	4
	.sectionentsize	8
	.align		4
        /*0000*/ 	.word	0x00000000
	.align		4
        /*0004*/ 	.word	0xffffffff
	.align		4
        /*0008*/ 	.word	0x00000000
	.align		4
        /*000c*/ 	.word	0xfffffffe
	.align		4
        /*0010*/ 	.word	0x00000000
	.align		4
        /*0014*/ 	.word	0xfffffffd
	.align		4
        /*0018*/ 	.word	0x00000000
	.align		4
        /*001c*/ 	.word	0xfffffffc


//--------------------- .text.kernel_cutlass_kernel_cudnngemm_swigludense_blockscaled_gemm_persistent_swiglu_interleaved_quantSm100BlockScaledPersistentDenseGemmKernel_object_at__TiledMMA_ThrLayoutVMNK11110000_Permuta_0 --------------------------
	.section	.text.kernel_cutlass_kernel_cudnngemm_swigludense_blockscaled_gemm_persistent_swiglu_interleaved_quantSm100BlockScaledPersistentDenseGemmKernel_object_at__TiledMMA_ThrLayoutVMNK11110000_Permuta_0,"ax",@progbits
	.align	128
        .global         kernel_cutlass_kernel_cudnngemm_swigludense_blockscaled_gemm_persistent_swiglu_interleaved_quantSm100BlockScaledPersistentDenseGemmKernel_object_at__TiledMMA_ThrLayoutVMNK11110000_Permuta_0
        .type           kernel_cutlass_kernel_cudnngemm_swigludense_blockscaled_gemm_persistent_swiglu_interleaved_quantSm100BlockScaledPersistentDenseGemmKernel_object_at__TiledMMA_ThrLayoutVMNK11110000_Permuta_0,@function
        .size           kernel_cutlass_kernel_cudnngemm_swigludense_blockscaled_gemm_persistent_swiglu_interleaved_quantSm100BlockScaledPersistentDenseGemmKernel_object_at__TiledMMA_ThrLayoutVMNK11110000_Permuta_0,(.L_x_49 - kernel_cutlass_kernel_cudnngemm_swigludense_blockscaled_gemm_persistent_swiglu_interleaved_quantSm100BlockScaledPersistentDenseGemmKernel_object_at__TiledMMA_ThrLayoutVMNK11110000_Permuta_0)
        .other          kernel_cutlass_kernel_cudnngemm_swigludense_blockscaled_gemm_persistent_swiglu_interleaved_quantSm100BlockScaledPersistentDenseGemmKernel_object_at__TiledMMA_ThrLayoutVMNK11110000_Permuta_0,@"STO_CUDA_ENTRY STV_DEFAULT"
kernel_cutlass_kernel_cudnngemm_swigludense_blockscaled_gemm_persistent_swiglu_interleaved_quantSm100BlockScaledPersistentDenseGemmKernel_object_at__TiledMMA_ThrLayoutVMNK11110000_Permuta_0:
.text.kernel_cutlass_kernel_cudnngemm_swigludense_blockscaled_gemm_persistent_swiglu_interleaved_quantSm100BlockScaledPersistentDenseGemmKernel_object_at__TiledMMA_ThrLayoutVMNK11110000_Permuta_0:
[----:B------:R-:W1:Y:S01]  /*0000*/  LDC R1, c[0x0][0x37c] ;  /* 0x0000df00ff017b82 */ /* 0x000e620000000800 */
[----:B------:R-:W2:Y:S07]  /*0010*/  S2R R65, SR_TID.X ;  /* 0x0000000000417919 */ /* 0x000eae0000002100 */
[----:B------:R-:W3:Y:S01]  /*0020*/  S2UR UR12, SR_CgaCtaId ;  /* 0x00000000000c79c3 */ /* 0x000ee20000008800 */
[----:B------:R-:W-:Y:S01]  /*0030*/  UMOV UR10, 0x1 ;  /* 0x00000001000a7882 */ /* 0x000fe20000000000 */
[----:B------:R-:W-:Y:S01]  /*0040*/  UMOV UR26, 0x4 ;  /* 0x00000004001a7882 */ /* 0x000fe20000000000 */
[----:B------:R-:W4:Y:S01]  /*0050*/  LDCU.U8 UR7, c[0x0][0x382] ;  /* 0x00007040ff0777ac */ /* 0x000f220008000000 */
[----:B------:R-:W5:Y:S01]  /*0060*/  LDCU.U8 UR6, c[0x0][0x381] ;  /* 0x00007020ff0677ac */ /* 0x000f620008000000 */
[----:B---3--:R-:W-:Y:S01]  /*0070*/  ULEA.HI UR8, UR12, UR12, URZ, 0x1 ;  /* 0x0000000c0c087291 */ /* 0x008fe2000f8f08ff */
[----:B--2---:R-:W-:-:S04]  /*0080*/  SHF.R.U32.HI R65, RZ, 0x5, R65 ;  /* 0x00000005ff417819 */ /* 0x004fc80000011641 */
[C---:B------:R-:W-:Y:S02]  /*0090*/  R2UR UR4, R65.reuse ;  /* 0x00000000410472ca */ /* 0x040fe400000e0000 */
[----:B------:R-:W-:-:S11]  /*00a0*/  ISETP.NE.AND P0, PT, R65, 0x5, PT ;  /* 0x000000054100780c */ /* 0x000fd60003f05270 */
[----:B------:R-:W-:Y:S01]  /*00b0*/  UISETP.NE.AND UP6, UPT, UR4, URZ, UPT ;  /* 0x000000ff0400728c */ /* 0x000fe2000bfc5270 */
[----:B------:R-:W2:Y:S10]  /*00c0*/  LDCU UR4, c[0x0][0x36c] ;  /* 0x00006d80ff0477ac */ /* 0x000eb40008000800 */
[----:B------:R-:W-:Y:S01]  /*00d0*/  @!UP6 UMOV UR5, 0x400 ;  /* 0x000004000005e882 */ /* 0x000fe20000000000 */
[----:B------:R-:W-:-:S04]  /*00e0*/  @!UP6 UIADD3 UR10, UPT, UPT, -UR10, 0x100000, URZ ;  /* 0x001000000a0ae890 */ /* 0x000fc8000fffe1ff */
[----:B------:R-:W-:Y:S02]  /*00f0*/  @!UP6 USHF.L.U32 UR11, UR10, 0xb, URZ ;  /* 0x0000000b0a0be899 */ /* 0x000fe400080006ff */
[----:B------:R-:W-:Y:S02]  /*0100*/  @!UP6 USHF.L.U32 UR10, UR10, 0x1, URZ ;  /* 0x000000010a0ae899 */ /* 0x000fe400080006ff */
[----:B------:R-:W-:Y:S02]  /*0110*/  @!UP6 ULEA UR5, UR12, UR5, 0x18 ;  /* 0x000000050c05e291 */ /* 0x000fe4000f8ec0ff */
[----:B------:R-:W-:-:S04]  /*0120*/  @!UP6 UIADD3 UR26, UPT, UPT, -UR26, 0x100000, URZ ;  /* 0x001000001a1ae890 */ /* 0x000fc8000fffe1ff */
[----:B------:R-:W-:Y:S02]  /*0130*/  @!UP6 USHF.L.U32 UR27, UR26, 0xb, URZ ;  /* 0x0000000b1a1be899 */ /* 0x000fe400080006ff */
[----:B------:R-:W-:Y:S01]  /*0140*/  @!UP6 USHF.L.U32 UR26, UR26, 0x1, URZ ;  /* 0x000000011a1ae899 */ /* 0x000fe200080006ff */
[----:B-12-45:R-:W-:Y:S11]  /*0150*/  @P0 BRA `(.L_x_0) ;  /* 0x0000000000500947 */ /* 0x036ff60003800000 */
[----:B------:R-:W1:Y:S02]  /*0160*/  LDCU.64 UR14, c[0x0][0x348] ;  /* 0x00006900ff0e77ac */ /* 0x000e640008000a00 */
[----:B-1----:R-:W-:Y:S02]  /*0170*/  UIADD3 UR24, UP5, UPT, UR14, 0x40, URZ ;  /* 0x000000400e187890 */ /* 0x002fe4000ffbe0ff */
[----:B------:R-:W-:Y:S02]  /*0180*/  UIADD3 UR22, UP4, UPT, UR14, 0xc0, URZ ;  /* 0x000000c00e167890 */ /* 0x000fe4000ff9e0ff */
[----:B------:R-:W-:Y:S02]  /*0190*/  UIADD3 UR20, UP3, UPT, UR14, 0x140, URZ ;  /* 0x000001400e147890 */ /* 0x000fe4000ff7e0ff */
[----:B------:R-:W-:Y:S02]  /*01a0*/  UIADD3 UR18, UP2, UPT, UR14, 0x1c0, URZ ;  /* 0x000001c00e127890 */ /* 0x000fe4000ff5e0ff */
[----:B------:R-:W-:-:S02]  /*01b0*/  UIADD3 UR16, UP1, UPT, UR14, 0x240, URZ ;  /* 0x000002400e107890 */ /* 0x000fc4000ff3e0ff */
[----:B------:R-:W-:Y:S02]  /*01c0*/  UIADD3.X UR25, UPT, UPT, URZ, UR15, URZ, UP5, !UPT ;  /* 0x0000000fff197290 */ /* 0x000fe4000affe4ff */
[----:B------:R-:W-:Y:S02]  /*01d0*/  UIADD3 UR14, UP0, UPT, UR14, 0x2c0, URZ ;  /* 0x000002c00e0e7890 */ /* 0x000fe4000ff1e0ff */
[----:B------:R-:W-:Y:S02]  /*01e0*/  UIADD3.X UR23, UPT, UPT, URZ, UR15, URZ, UP4, !UPT ;  /* 0x0000000fff177290 */ /* 0x000fe4000a7fe4ff */
[----:B------:R-:W-:Y:S02]  /*01f0*/  UIADD3.X UR21, UPT, UPT, URZ, UR15, URZ, UP3, !UPT ;  /* 0x0000000fff157290 */ /* 0x000fe40009ffe4ff */
[----:B------:R-:W-:Y:S01]  /*0200*/  UIADD3.X UR19, UPT, UPT, URZ, UR15, URZ, UP2, !UPT ;  /* 0x0000000fff137290 */ /* 0x000fe200097fe4ff */
[----:B------:R1:W-:Y:S01]  /*0210*/  UTMACCTL.PF [UR24] ;  /* 0x00000000180079b9 */ /* 0x0003e20008040000 */
[----:B------:R-:W-:-:S03]  /*0220*/  UIADD3.X UR17, UPT, UPT, URZ, UR15, URZ, UP1, !UPT ;  /* 0x0000000fff117290 */ /* 0x000fc60008ffe4ff */
[----:B------:R1:W-:Y:S01]  /*0230*/  UTMACCTL.PF [UR22] ;  /* 0x00000000160079b9 */ /* 0x0003e20008040000 */
[----:B------:R-:W-:Y:S01]  /*0240*/  UIADD3.X UR15, UPT, UPT, URZ, UR15, URZ, UP0, !UPT ;  /* 0x0000000fff0f7290 */ /* 0x000fe200087fe4ff */
[----:B------:R1:W-:Y:S02]  /*0250*/  UTMACCTL.PF [UR20] ;  /* 0x00000000140079b9 */ /* 0x0003e40008040000 */
[----:B------:R1:W-:Y:S02]  /*0260*/  UTMACCTL.PF [UR18] ;  /* 0x00000000120079b9 */ /* 0x0003e40008040000 */
[----:B------:R1:W-:Y:S04]  /*0270*/  UTMACCTL.PF [UR16] ;  /* 0x00000000100079b9 */ /* 0x0003e80008040000 */
[----:B------:R1:W-:Y:S02]  /*0280*/  UTMACCTL.PF [UR14] ;  /* 0x000000000e0079b9 */ /* 0x0003e40008040000 */
[----:B-1----:R-:W-:Y:S01]  /*0290*/  NOP ;  /* 0x0000000000007918 */ /* 0x002fe20000000000 */
.L_x_0:
[----:B------:R-:W-:Y:S05]  /*02a0*/  BRA.U UP6, `(.L_x_1) ;  /* 0x0000000106407547 */ /* 0x000fea000b800000 */
[----:B------:R-:W-:Y:S01]  /*02b0*/  UMOV UR14, 0x400 ;  /* 0x00000400000e7882 */ /* 0x000fe20000000000 */
[----:B------:R-:W-:Y:S01]  /*02c0*/  UMOV UR13, 0x1 ;  /* 0x00000001000d7882 */ /* 0x000fe20000000000 */
[----:B------:R-:W-:Y:S01]  /*02d0*/  UMOV UR9, 0x2 ;  /* 0x0000000200097882 */ /* 0x000fe20000000000 */
[----:B------:R-:W-:Y:S02]  /*02e0*/  ULEA UR14, UR12, UR14, 0x18 ;  /* 0x0000000e0c0e7291 */ /* 0x000fe4000f8ec0ff */
[----:B------:R-:W-:-:S04]  /*02f0*/  UIADD3 UR16, UPT, UPT, -UR13, 0x100000, URZ ;  /* 0x001000000d107890 */ /* 0x000fc8000fffe1ff */
[----:B------:R-:W-:Y:S02]  /*0300*/  USHF.L.U32 UR17, UR16, 0xb, URZ ;  /* 0x0000000b10117899 */ /* 0x000fe400080006ff */
[----:B------:R-:W-:Y:S02]  /*0310*/  USHF.L.U32 UR16, UR16, 0x1, URZ ;  /* 0x0000000110107899 */ /* 0x000fe400080006ff */
[----:B------:R-:W-:-:S04]  /*0320*/  UIADD3 UR18, UPT, UPT, -UR9, 0x100000, URZ ;  /* 0x0010000009127890 */ /* 0x000fc8000fffe1ff */
[----:B------:R-:W-:Y:S02]  /*0330*/  USHF.L.U32 UR19, UR18, 0xb, URZ ;  /* 0x0000000b12137899 */ /* 0x000fe400080006ff */
[----:B------:R-:W-:Y:S01]  /*0340*/  USHF.L.U32 UR18, UR18, 0x1, URZ ;  /* 0x0000000112127899 */ /* 0x000fe200080006ff */
[----:B------:R-:W1:Y:S03]  /*0350*/  FENCE.VIEW.ASYNC.S ;  /* 0x00000000000073c6 */ /* 0x000e660000000000 */
[----:B-1----:R1:W2:Y:S01]  /*0360*/  SYNCS.EXCH.64 URZ, [UR14], UR16 ;  /* 0x000000100eff75b2 */ /* 0x0022a20008000100 */
[----:B------:R1:W3:Y:S07]  /*0370*/  SYNCS.EXCH.64 URZ, [UR14+0x8], UR16 ;  /* 0x000008100eff75b2 */ /* 0x0002ee0008000100 */
[----:B------:R1:W4:Y:S01]  /*0380*/  SYNCS.EXCH.64 URZ, [UR14+0x10], UR18 ;  /* 0x000010120eff75b2 */ /* 0x0003220008000100 */
[----:B------:R1:W5:Y:S01]  /*0390*/  SYNCS.EXCH.64 URZ, [UR14+0x18], UR18 ;  /* 0x000018120eff75b2 */ /* 0x0003620008000100 */
[----:B------:R-:W-:Y:S01]  /*03a0*/  NOP ;  /* 0x0000000000007918 */ /* 0x000fe20000000000 */
.L_x_1:
[----:B------:R-:W-:Y:S01]  /*03b0*/  UISETP.EQ.U32.AND UP0, UPT, UR4, 0x1, UPT ;  /* 0x000000010400788c */ /* 0x000fe2000bf02070 */
[----:B------:R-:W1:Y:S02]  /*03c0*/  FENCE.VIEW.ASYNC.S ;  /* 0x00000000000073c6 */ /* 0x000e640000000000 */
[----:B-1----:R1:W5:Y:S01]  /*03d0*/  @!UP6 SYNCS.EXCH.64 URZ, [UR5+0x20], UR10 ;  /* 0x0000200a05ffe5b2 */ /* 0x0023620008000100 */
[----:B------:R-:W-:Y:S02]  /*03e0*/  ULOP3.LUT UR8, UR8, 0xfffffffe, URZ, 0xc0, !UPT ;  /* 0xfffffffe08087892 */ /* 0x000fe4000f8ec0ff */
[----:B------:R-:W-:Y:S02]  /*03f0*/  ULOP3.LUT UR7, UR7, 0x1, URZ, 0xc0, !UPT ;  /* 0x0000000107077892 */ /* 0x000fe4000f8ec0ff */
[----:B------:R-:W-:Y:S02]  /*0400*/  ULOP3.LUT UR6, UR6, 0x1, URZ, 0xc0, !UPT ;  /* 0x0000000106067892 */ /* 0x000fe4000f8ec0ff */
[----:B------:R-:W-:Y:S01]  /*0410*/  UIADD3 UR28, UPT, UPT, -UR8, UR12, URZ ;  /* 0x0000000c081c7290 */ /* 0x000fe2000fffe1ff */
[----:B------:R-:W-:Y:S01]  /*0420*/  UMOV UR29, 0x1 ;  /* 0x00000001001d7882 */ /* 0x000fe20000000000 */
[----:B------:R-:W-:-:S02]  /*0430*/  UISETP.NE.U32.AND UP5, UPT, UR7, 0x1, UPT ;  /* 0x000000010700788c */ /* 0x000fc4000bfa5070 */
[----:B------:R-:W-:Y:S02]  /*0440*/  USHF.L.U32 UR29, UR29, UR28, URZ ;  /* 0x0000001c1d1d7299 */ /* 0x000fe400080006ff */
[----:B------:R-:W-:Y:S01]  /*0450*/  UISETP.NE.U32.AND UP4, UPT, UR6, 0x1, UPT ;  /* 0x000000010600788c */ /* 0x000fe2000bf85070 */
[----:B------:R1:W4:Y:S01]  /*0460*/  @!UP6 SYNCS.EXCH.64 URZ, [UR5+0x28], UR26 ;  /* 0x0000281a05ffe5b2 */ /* 0x0003220008000100 */
[----:B------:R-:W-:Y:S01]  /*0470*/  NOP ;  /* 0x0000000000007918 */ /* 0x000fe20000000000 */
[----:B------:R-:W-:Y:S08]  /*0480*/  BRA.U !UP0, `(.L_x_2) ;  /* 0x0000000108087547 */ /* 0x000ff0000b800000 */
[----:B--2345:R-:W-:Y:S01]  /*0490*/  UCGABAR_ARV ;  /* 0x00000000000079c7 */ /* 0x03cfe20008000000 */
[----:B------:R-:W-:Y:S05]  /*04a0*/  BRA `(.L_x_3) ;  /* 0x0000000000047947 */ /* 0x000fea0003800000 */
.L_x_2:
[----:B--2345:R-:W-:Y:S01]  /*04b0*/  NOP ;  /* 0x0000000000007918 */ /* 0x03cfe20000000000 */
.L_x_3:
[----:B------:R-:W-:Y:S05]  /*04c0*/  BRA.U !UP0, `(.L_x_4) ;  /* 0x00000001080c7547 */ /* 0x000fea000b800000 */
[----:B------:R-:W-:Y:S01]  /*04d0*/  UCGABAR_WAIT ;  /* 0x0000000000007dc7 */ /* 0x000fe20008000000 */
[----:B------:R-:W-:Y:S01]  /*04e0*/  CCTL.IVALL ;  /* 0x00000000ff00798f */ /* 0x000fe20002000000 */
[----:B------:R-:W-:Y:S05]  /*04f0*/  BRA `(.L_x_5) ;  /* 0x0000000000047947 */ /* 0x000fea0003800000 */
.L_x_4:
[----:B------:R-:W-:Y:S06]  /*0500*/  BAR.SYNC.DEFER_BLOCKING 0x0 ;  /* 0x0000000000007b1d */ /* 0x000fec0000010000 */
.L_x_5:
[----:B------:R-:W2:Y:S01]  /*0510*/  LDCU.U8 UR23, c[0x0][0x6c8] ;  /* 0x0000d900ff1777ac */ /* 0x000ea20008000000 */
[----:B------:R-:W3:Y:S01]  /*0520*/  LDCU.U8 UR22, c[0x0][0x6c9] ;  /* 0x0000d920ff1677ac */ /* 0x000ee20008000000 */
[----:B------:R-:W4:Y:S01]  /*0530*/  LDCU.U8 UR21, c[0x0][0x6d4] ;  /* 0x0000da80ff1577ac */ /* 0x000f220008000000 */
[----:B------:R-:W5:Y:S01]  /*0540*/  LDCU.U8 UR15, c[0x0][0x6d5] ;  /* 0x0000daa0ff0f77ac */ /* 0x000f620008000000 */
[----:B------:R-:W1:Y:S01]  /*0550*/  LDCU.U8 UR14, c[0x0][0x6e0] ;  /* 0x0000dc00ff0e77ac */ /* 0x000e620008000000 */
[----:B------:R-:W1:Y:S01]  /*0560*/  LDCU.U8 UR13, c[0x0][0x6e1] ;  /* 0x0000dc20ff0d77ac */ /* 0x000e620008000000 */
[----:B------:R-:W-:Y:S05]  /*0570*/  @P0 BRA `(.L_x_6) ;  /* 0x0000000800780947 */ /* 0x000fea0003800000 */
[----:B------:R-:W5:Y:S01]  /*0580*/  S2UR UR39, SR_CTAID.Z ;  /* 0x00000000002779c3 */ /* 0x000f620000002700 */
[----:B------:R-:W-:Y:S01]  /*0590*/  HFMA2 R3, -RZ, RZ, 0, 5.9604644775390625e-08 ;  /* 0x00000001ff037431 */ /* 0x000fe200000001ff */
[----:B------:R-:W-:Y:S01]  /*05a0*/  UMOV UR38, 0x1 ;  /* 0x0000000100267882 */ /* 0x000fe20000000000 */
[----:B-----5:R-:W-:-:S09]  /*05b0*/  UISETP.GT.U32.AND UP0, UPT, UR39, 0xff, UPT ;  /* 0x000000ff2700788c */ /* 0x020fd2000bf04070 */
[----:B------:R-:W-:Y:S05]  /*05c0*/  BRA.U UP0, `(.L_x_7) ;  /* 0x00000009002c7547 */ /* 0x000fea000b800000 */
[----:B-1----:R-:W1:Y:S01]  /*05d0*/  LDCU.64 UR4, c[0x0][0x6c0] ;  /* 0x0000d800ff0477ac */ /* 0x002e620008000a00 */
[----:B------:R-:W5:Y:S01]  /*05e0*/  S2UR UR33, SR_CgaCtaId ;  /* 0x00000000002179c3 */ /* 0x000f620000008800 */
[----:B------:R-:W4:Y:S01]  /*05f0*/  LDCU UR8, c[0x0][0x6d0] ;  /* 0x0000da00ff0877ac */ /* 0x000f220008000800 */
[----:B------:R-:W3:Y:S06]  /*0600*/  LDCU UR10, c[0x0][0x374] ;  /* 0x00006e80ff0a77ac */ /* 0x000eec0008000800 */
[----:B------:R-:W2:Y:S01]  /*0610*/  S2UR UR34, SR_CTAID.X ;  /* 0x00000000002279c3 */ /* 0x000ea20000002500 */
[----:B------:R-:W2:Y:S01]  /*0620*/  LDCU.64 UR48, c[0x0][0x348] ;  /* 0x00006900ff3077ac */ /* 0x000ea20008000a00 */
[----:B------:R-:W-:Y:S01]  /*0630*/  UMOV UR36, URZ ;  /* 0x000000ff00247c82 */ /* 0x000fe20008000000 */
[----:B------:R-:W-:Y:S01]  /*0640*/  UMOV UR38, 0x1 ;  /* 0x0000000100267882 */ /* 0x000fe20000000000 */
[----:B-1----:R-:W-:-:S04]  /*0650*/  UIMAD.WIDE.U32 UR6, UR39, UR5, URZ ;  /* 0x00000005270672a5 */ /* 0x002fc8000f8e00ff */
[----:B------:R-:W-:-:S04]  /*0660*/  UIADD3 UR5, UPT, UPT, UR39, -UR7, URZ ;  /* 0x8000000727057290 */ /* 0x000fc8000fffe0ff */
[----:B--2---:R-:W-:-:S04]  /*0670*/  USHF.R.U32.HI UR5, URZ, UR23, UR5 ;  /* 0x00000017ff057299 */ /* 0x004fc80008011605 */
[----:B------:R-:W-:-:S04]  /*0680*/  UIADD3 UR5, UPT, UPT, UR7, UR5, URZ ;  /* 0x0000000507057290 */ /* 0x000fc8000fffe0ff */
[----:B---3--:R-:W-:-:S04]  /*0690*/  USHF.R.U32.HI UR6, URZ, UR22, UR5 ;  /* 0x00000016ff067299 */ /* 0x008fc80008011605 */
[----:B------:R-:W-:-:S04]  /*06a0*/  UIADD3 UR6, UPT, UPT, -UR6, URZ, URZ ;  /* 0x000000ff06067290 */ /* 0x000fc8000fffe1ff */
[----:B------:R-:W-:Y:S01]  /*06b0*/  UIMAD UR6, UR6, UR4, UR39 ;  /* 0x00000004060672a4 */ /* 0x000fe2000f8e0227 */
[----:B------:R-:W1:Y:S03]  /*06c0*/  LDCU.64 UR4, c[0x0][0x6d8] ;  /* 0x0000db00ff0477ac */ /* 0x000e660008000a00 */
[----:B----4-:R-:W-:-:S04]  /*06d0*/  UIMAD.WIDE.U32 UR8, UR6, UR8, URZ ;  /* 0x00000008060872a5 */ /* 0x010fc8000f8e00ff */
[----:B------:R-:W-:-:S04]  /*06e0*/  UIADD3 UR7, UPT, UPT, UR6, -UR9, URZ ;  /* 0x8000000906077290 */ /* 0x000fc8000fffe0ff */
[----:B------:R-:W-:-:S03]  /*06f0*/  USHF.R.U32.HI UR7, URZ, UR21, UR7 ;  /* 0x00000015ff077299 */ /* 0x000fc60008011607 */
[----:B------:R-:W2:Y:S01]  /*0700*/  LDCU UR8, c[0x0][0x370] ;  /* 0x00006e00ff0877ac */ /* 0x000ea20008000800 */
[----:B------:R-:W-:Y:S01]  /*0710*/  UIADD3 UR7, UPT, UPT, UR9, UR7, URZ ;  /* 0x0000000709077290 */ /* 0x000fe2000fffe0ff */
[----:B------:R-:W3:Y:S03]  /*0720*/  LDCU UR37, c[0x0][0x378] ;  /* 0x00006f00ff2577ac */ /* 0x000ee60008000800 */
[----:B------:R-:W-:-:S04]  /*0730*/  USHF.R.U32.HI UR7, URZ, UR15, UR7 ;  /* 0x0000000fff077299 */ /* 0x000fc80008011607 */
[----:B-1----:R-:W-:Y:S02]  /*0740*/  UIMAD.WIDE.U32 UR16, UR7, UR5, URZ ;  /* 0x00000005071072a5 */ /* 0x002fe4000f8e00ff */
[----:B--2---:R-:W-:-:S05]  /*0750*/  UIMAD UR8, UR10, UR8, URZ ;  /* 0x000000080a0872a4 */ /* 0x004fca000f8e02ff */
[----:B------:R-:W-:Y:S02]  /*0760*/  UMOV UR5, UR17 ;  /* 0x0000001100057c82 */ /* 0x000fe40008000000 */
[----:B------:R-:W-:Y:S02]  /*0770*/  UIADD3 UR9, UPT, UPT, UR7, -UR5, URZ ;  /* 0x8000000507097290 */ /* 0x000fe4000fffe0ff */
[----:B---3--:R-:W-:Y:S02]  /*0780*/  UIMAD UR37, UR8, UR37, URZ ;  /* 0x00000025082572a4 */ /* 0x008fe4000f8e02ff */
[----:B------:R-:W-:Y:S02]  /*0790*/  USHF.R.U32.HI UR9, URZ, UR14, UR9 ;  /* 0x0000000eff097299 */ /* 0x000fe40008011609 */
[----:B------:R-:W-:Y:S02]  /*07a0*/  ULEA.HI UR37, UR37, UR37, URZ, 0x1 ;  /* 0x0000002525257291 */ /* 0x000fe4000f8f08ff */
[----:B------:R-:W-:Y:S01]  /*07b0*/  UIADD3 UR9, UPT, UPT, UR5, UR9, URZ ;  /* 0x0000000905097290 */ /* 0x000fe2000fffe0ff */
[----:B------:R-:W1:Y:S03]  /*07c0*/  LDCU UR5, c[0x0][0x6cc] ;  /* 0x0000d980ff0577ac */ /* 0x000e660008000800 */
[----:B------:R-:W-:Y:S01]  /*07d0*/  USHF.R.U32.HI UR9, URZ, UR13, UR9 ;  /* 0x0000000dff097299 */ /* 0x000fe20008011609 */
[----:B------:R-:W-:Y:S01]  /*07e0*/  UMOV UR8, 0x400 ;  /* 0x0000040000087882 */ /* 0x000fe20000000000 */
[----:B------:R-:W-:-:S02]  /*07f0*/  USHF.R.S32.HI UR37, URZ, 0x1, UR37 ;  /* 0x00000001ff257899 */ /* 0x000fc40008011425 */
[----:B------:R-:W-:Y:S02]  /*0800*/  UIADD3 UR9, UPT, UPT, -UR9, URZ, URZ ;  /* 0x000000ff09097290 */ /* 0x000fe4000fffe1ff */
[----:B-----5:R-:W-:Y:S02]  /*0810*/  ULEA UR33, UR33, UR8, 0x18 ;  /* 0x0000000821217291 */ /* 0x020fe4000f8ec0ff */
[----:B------:R-:W-:Y:S02]  /*0820*/  UIMAD UR4, UR9, UR4, UR7 ;  /* 0x00000004090472a4 */ /* 0x000fe4000f8e0207 */
[----:B------:R-:W-:-:S04]  /*0830*/  UIADD3 UR7, UPT, UPT, -UR7, URZ, URZ ;  /* 0x000000ff07077290 */ /* 0x000fc8000fffe1ff */
[----:B-1----:R-:W-:-:S12]  /*0840*/  UIMAD UR5, UR7, UR5, UR6 ;  /* 0x00000005070572a4 */ /* 0x002fd8000f8e0206 */
.L_x_11:
[----:B------:R-:W-:Y:S01]  /*0850*/  USHF.L.U32 UR6, UR38, 0x1f, URZ ;  /* 0x0000001f26067899 */ /* 0x000fe200080006ff */
[----:B------:R-:W-:Y:S01]  /*0860*/  HFMA2 R2, -RZ, RZ, 0, -16 ;  /* 0x0000cc00ff027431 */ /* 0x000fe200000001ff */
[----:B------:R-:W-:Y:S02]  /*0870*/  ULEA UR7, UR36, UR33, 0x3 ;  /* 0x0000002124077291 */ /* 0x000fe4000f8e18ff */
[----:B------:R-:W-:Y:S02]  /*0880*/  UIADD3 UR20, UPT, UPT, UR5, UR5, URZ ;  /* 0x0000000505147290 */ /* 0x000fe4000fffe0ff */
[----:B------:R-:W-:Y:S01]  /*0890*/  MOV R0, UR6 ;  /* 0x0000000600007c02 */ /* 0x000fe20008000f00 */
[----:B------:R-:W-:Y:S02]  /*08a0*/  UIADD3 UR46, UP3, UPT, UR48, 0x40, URZ ;  /* 0x00000040302e7890 */ /* 0x000fe4000ff7e0ff */
[----:B------:R-:W-:Y:S02]  /*08b0*/  UIADD3 UR44, UP2, UPT, UR48, 0xc0, URZ ;  /* 0x000000c0302c7890 */ /* 0x000fe4000ff5e0ff */
[----:B-1----:R1:W2:Y:S01]  /*08c0*/  SYNCS.PHASECHK.TRANS64.TRYWAIT P2, [UR7+0x10], R0 ;  /* 0x00001000ff0075a7 */ /* 0x0022a20008041107 */
[----:B------:R-:W-:-:S02]  /*08d0*/  ULEA UR7, UR4, UR28, 0x1 ;  /* 0x0000001c04077291 */ /* 0x000fc4000f8e08ff */
[----:B------:R-:W-:Y:S02]  /*08e0*/  UIADD3 UR42, UP1, UPT, UR48, 0x140, URZ ;  /* 0x00000140302a7890 */ /* 0x000fe4000ff3e0ff */
[----:B------:R-:W-:Y:S02]  /*08f0*/  UIADD3 UR40, UP0, UPT, UR48, 0x1c0, URZ ;  /* 0x000001c030287890 */ /* 0x000fe4000ff1e0ff */
[----:B------:R-:W-:Y:S02]  /*0900*/  ULOP3.LUT UR20, UR20, 0x1, UR34, 0xf8, !UPT ;  /* 0x0000000114147892 */ /* 0x000fe4000f8ef822 */
[----:B------:R-:W-:Y:S02]  /*0910*/  UIADD3 UR12, UPT, UPT, UR28, UR4, UR4 ;  /* 0x000000041c0c7290 */ /* 0x000fe4000fffe004 */
[----:B------:R-:W-:Y:S02]  /*0920*/  UIADD3.X UR47, UPT, UPT, URZ, UR49, URZ, UP3, !UPT ;  /* 0x00000031ff2f7290 */ /* 0x000fe40009ffe4ff */
[----:B------:R-:W-:-:S02]  /*0930*/  UIADD3.X UR45, UPT, UPT, URZ, UR49, URZ, UP2, !UPT ;  /* 0x00000031ff2d7290 */ /* 0x000fc400097fe4ff */
[----:B------:R-:W-:Y:S02]  /*0940*/  UIADD3.X UR43, UPT, UPT, URZ, UR49, URZ, UP1, !UPT ;  /* 0x00000031ff2b7290 */ /* 0x000fe40008ffe4ff */
[----:B------:R-:W-:Y:S02]  /*0950*/  UIADD3.X UR41, UPT, UPT, URZ, UR49, URZ, UP0, !UPT ;  /* 0x00000031ff297290 */ /* 0x000fe400087fe4ff */
[----:B------:R-:W-:Y:S02]  /*0960*/  USHF.L.U32 UR7, UR7, 0x7, URZ ;  /* 0x0000000707077899 */ /* 0x000fe400080006ff */
[----:B------:R-:W-:Y:S01]  /*0970*/  USHF.L.U32 UR27, UR20, 0x7, URZ ;  /* 0x00000007141b7899 */ /* 0x000fe200080006ff */
[----:B------:R-:W-:Y:S01]  /*0980*/  UMOV UR35, URZ ;  /* 0x000000ff00237c82 */ /* 0x000fe20008000000 */
[----:B------:R-:W-:Y:S01]  /*0990*/  UMOV UR18, URZ ;  /* 0x000000ff00127c82 */ /* 0x000fe20008000000 */
[----:B-1----:R-:W-:-:S09]  /*09a0*/  UMOV UR10, URZ ;  /* 0x000000ff000a7c82 */ /* 0x002fd20008000000 */
.L_x_10:
[----:B---3--:R-:W-:Y:S02]  /*09b0*/  USHF.L.U32 UR11, UR36, 0x10, URZ ;  /* 0x00000010240b7899 */ /* 0x008fe400080006ff */
[----:B------:R-:W-:Y:S02]  /*09c0*/  UIADD3 UR4, UPT, UPT, UR36, 0x1, URZ ;  /* 0x0000000124047890 */ /* 0x000fe4000fffe0ff */
[----:B------:R-:W-:Y:S02]  /*09d0*/  ULEA UR25, UR36, UR33, 0x3 ;  /* 0x0000002124197291 */ /* 0x000fe4000f8e18ff */
[----:B------:R-:W-:Y:S02]  /*09e0*/  USHF.L.U32 UR26, UR35, 0x8, URZ ;  /* 0x00000008231a7899 */ /* 0x000fe400080006ff */
[----:B------:R-:W-:Y:S02]  /*09f0*/  USHF.L.U32 UR24, UR36, 0xf, URZ ;  /* 0x0000000f24187899 */ /* 0x000fe400080006ff */
[----:B------:R-:W-:-:S02]  /*0a00*/  ULEA UR16, UR36, UR33, 0xa ;  /* 0x0000002124107291 */ /* 0x000fc4000f8e50ff */
[----:B------:R-:W-:Y:S02]  /*0a10*/  ULEA UR8, UR36, UR28, 0x1 ;  /* 0x0000001c24087291 */ /* 0x000fe4000f8e08ff */
[----:B------:R-:W-:Y:S02]  /*0a20*/  USHF.R.S32.HI UR11, URZ, 0x1, UR11 ;  /* 0x00000001ff0b7899 */ /* 0x000fe4000801140b */
[----:B------:R-:W-:Y:S02]  /*0a30*/  UISETP.NE.AND UP1, UPT, UR4, 0x2, UPT ;  /* 0x000000020400788c */ /* 0x000fe4000bf25270 */
[----:B------:R-:W-:Y:S02]  /*0a40*/  UIADD3 UR19, UPT, UPT, UR35, UR35, URZ ;  /* 0x0000002323137290 */ /* 0x000fe4000fffe0ff */
[----:B------:R-:W-:Y:S02]  /*0a50*/  ULEA.HI.SX32 UR24, UR24, UR33, 0x1f ;  /* 0x0000002118187291 */ /* 0x000fe4000f8ffaff */
[----:B------:R-:W-:-:S02]  /*0a60*/  ULEA UR8, UR8, UR33, 0xa ;  /* 0x0000002108087291 */ /* 0x000fc4000f8e50ff */
[----:B------:R-:W-:Y:S02]  /*0a70*/  UIADD3 UR16, UPT, UPT, UR16, 0x30400, URZ ;  /* 0x0003040010107890 */ /* 0x000fe4000fffe0ff */
[----:B------:R-:W-:Y:S02]  /*0a80*/  ULEA UR11, UR28, UR11, 0xe ;  /* 0x0000000b1c0b7291 */ /* 0x000fe4000f8e70ff */
[----:B------:R-:W-:Y:S02]  /*0a90*/  USEL UR36, UR4, URZ, UP1 ;  /* 0x000000ff04247287 */ /* 0x000fe40008800000 */
[----:B------:R-:W-:Y:S01]  /*0aa0*/  UISETP.GT.U32.AND UP0, UPT, UR35, 0xe, UPT ;  /* 0x0000000e2300788c */ /* 0x000fe2000bf04070 */
[----:B------:R-:W-:Y:S01]  /*0ab0*/  UMOV UR30, 0x30000 ;  /* 0x00030000001e7882 */ /* 0x000fe20000000000 */
[----:B------:R-:W-:Y:S01]  /*0ac0*/  UMOV UR5, UR25 ;  /* 0x0000001900057c82 */ /* 0x000fe20008000000 */
[----:B------:R-:W-:Y:S01]  /*0ad0*/  UMOV UR6, UR26 ;  /* 0x0000001a00067c82 */ /* 0x000fe20008000000 */
[----:B------:R-:W-:Y:S01]  /*0ae0*/  UMOV UR17, UR25 ;  /* 0x0000001900117c82 */ /* 0x000fe20008000000 */
[----:B------:R-:W-:Y:S01]  /*0af0*/  UMOV UR9, UR25 ;  /* 0x0000001900097c82 */ /* 0x000fe20008000000 */
[----:B-12---:R-:W-:Y:S05]  /*0b00*/  @P2 BRA `(.L_x_8) ;  /* 0x0000000000102947 */ /* 0x006fea0003800000 */
[----:B------:R-:W-:-:S06]  /*0b10*/  USHF.L.U32 UR4, UR38, 0x1f, URZ ;  /* 0x0000001f26047899 */ /* 0x000fcc00080006ff */
[----:B------:R-:W-:-:S04]  /*0b20*/  MOV R0, UR4 ;  /* 0x0000000400007c02 */ /* 0x000fc80008000f00 */
[----:B------:R-:W1:Y:S02]  /*0b30*/  SYNCS.PHASECHK.TRANS64.TRYWAIT P0, [UR25+0x10], R0 ;  /* 0x00001000ff0075a7 */ /* 0x000e640008001119 */
[----:B-1----:R-:W-:Y:S05]  /*0b40*/  @!P0 BRA `(.L_x_9) ;  /* 0x0000003400148947 */ /* 0x002fea0003800000 */
.L_x_8:
[----:B------:R-:W-:Y:S02]  /*0b50*/  ELECT P1, URZ, PT ;  /* 0x0000000000ff782f */ /* 0x000fe40003820000 */
[----:B------:R-:W-:Y:S01]  /*0b60*/  PLOP3.LUT P0, PT, PT, PT, UP0, 0x80, 0x8 ;  /* 0x000000000008781c */ /* 0x000fe20003f0f008 */
[----:B------:R-:W-:Y:S01]  /*0b70*/  USEL UR4, URZ, 0x1, UP1 ;  /* 0x00000001ff047887 */ /* 0x000fe20008800000 */
[----:B------:R-:W-:Y:S01]  /*0b80*/  PLOP3.LUT P2, PT, PT, PT, PT, 0x80, 0x8 ;  /* 0x000000000008781c */ /* 0x000fe20003f4f070 */
[----:B------:R-:W-:Y:S02]  /*0b90*/  UIADD3 UR24, UPT, UPT, UR24, 0x18400, URZ ;  /* 0x0001840018187890 */ /* 0x000fe4000fffe0ff */
[----:B------:R-:W-:Y:S02]  /*0ba0*/  ULOP3.LUT UR38, UR38, UR4, URZ, 0x3c, !UPT ;  /* 0x0000000426267292 */ /* 0x000fe4000f8e3cff */
[----:B------:R-:W-:Y:S02]  /*0bb0*/  UIADD3 UR4, UPT, UPT, UR33, 0x20400, UR11 ;  /* 0x0002040021047890 */ /* 0x000fe4000fffe00b */
[----:B------:R-:W-:-:S02]  /*0bc0*/  UIADD3 UR8, UPT, UPT, UR8, 0x30c00, URZ ;  /* 0x00030c0008087890 */ /* 0x000fc4000fffe0ff */
[----:B------:R-:W-:Y:S01]  /*0bd0*/  @!UP0 USHF.L.U32 UR31, UR38, 0x1f, URZ ;  /* 0x0000001f261f8899 */ /* 0x000fe200080006ff */
[----:B------:R3:W-:Y:S01]  /*0be0*/  @P1 SYNCS.ARRIVE.TRANS64 RZ, [UR25], R2 ;  /* 0x00000002ffff19a7 */ /* 0x0007e20008000019 */
[----:B------:R-:W-:Y:S01]  /*0bf0*/  @!UP0 ULEA UR32, UR36, UR33, 0x3 ;  /* 0x0000002124208291 */ /* 0x000fe2000f8e18ff */
[----:B------:R3:W-:Y:S01]  /*0c00*/  UTMALDG.2D [UR24], [UR46], desc[URZ] ;  /* 0x0000ff182e0075b4 */ /* 0x0007e20008009000 */
[----:B------:R-:W-:Y:S01]  /*0c10*/  UMOV UR11, UR19 ;  /* 0x00000013000b7c82 */ /* 0x000fe20008000000 */
[----:B------:R-:W-:Y:S01]  /*0c20*/  UIADD3 UR35, UPT, UPT, UR35, 0x1, URZ ;  /* 0x0000000123237890 */ /* 0x000fe2000fffe0ff */
[----:B-1----:R-:W-:-:S03]  /*0c30*/  IMAD.U32 R0, RZ, RZ, UR31 ;  /* 0x0000001fff007e24 */ /* 0x002fc6000f8e00ff */
[----:B------:R-:W-:Y:S01]  /*0c40*/  UISETP.NE.AND UP0, UPT, UR35, 0x10, UPT ;  /* 0x000000102300788c */ /* 0x000fe2000bf05270 */
[----:B------:R3:W-:Y:S01]  /*0c50*/  UTMALDG.2D.MULTICAST [UR4], [UR44], UR30, desc[URZ] ;  /* 0x0000ff042c0073b4 */ /* 0x0007e2000800981e */
[----:B------:R3:W-:Y:S01]  /*0c60*/  UTMALDG.3D [UR16], [UR42], desc[URZ] ;  /* 0x0000ff102a0075b4 */ /* 0x0007e20008011000 */
[----:B------:R3:W-:Y:S01]  /*0c70*/  UTMALDG.3D.MULTICAST [UR8], [UR40], UR30, desc[URZ] ;  /* 0x0000ff08280073b4 */ /* 0x0007e2000801181e */
[----:B------:R3:W1:Y:S05]  /*0c80*/  @!P0 SYNCS.PHASECHK.TRANS64.TRYWAIT P2, [UR32+0x10], R0 ;  /* 0x00001000ff0085a7 */ /* 0x00066a0008041120 */
[----:B------:R-:W-:Y:S05]  /*0c90*/  BRA.U UP0, `(.L_x_10) ;  /* 0xfffffffd00447547 */ /* 0x000fea000b83ffff */
[----:B---3--:R-:W2:Y:S01]  /*0ca0*/  LDCU.64 UR4, c[0x0][0x6c0] ;  /* 0x0000d800ff0477ac */ /* 0x008ea20008000a00 */
[----:B------:R-:W-:-:S04]  /*0cb0*/  UIADD3 UR39, UPT, UPT, UR37, UR39, URZ ;  /* 0x0000002725277290 */ /* 0x000fc8000fffe0ff */
[----:B------:R-:W-:Y:S02]  /*0cc0*/  UISETP.GE.AND UP0, UPT, UR39, 0x100, UPT ;  /* 0x000001002700788c */ /* 0x000fe4000bf06270 */
[----:B--2---:R-:W-:Y:S01]  /*0cd0*/  UIMAD.WIDE.U32 UR6, UR39, UR5, URZ ;  /* 0x00000005270672a5 */ /* 0x004fe2000f8e00ff */
[----:B------:R-:W2:Y:S03]  /*0ce0*/  LDCU UR5, c[0x0][0x6d0] ;  /* 0x0000da00ff0577ac */ /* 0x000ea60008000800 */
[----:B------:R-:W-:-:S04]  /*0cf0*/  UIADD3 UR6, UPT, UPT, UR39, -UR7, URZ ;  /* 0x8000000727067290 */ /* 0x000fc8000fffe0ff */
[----:B------:R-:W-:-:S04]  /*0d00*/  USHF.R.U32.HI UR6, URZ, UR23, UR6 ;  /* 0x00000017ff067299 */ /* 0x000fc80008011606 */
[----:B------:R-:W-:-:S04]  /*0d10*/  UIADD3 UR7, UPT, UPT, UR7, UR6, URZ ;  /* 0x0000000607077290 */ /* 0x000fc8000fffe0ff */
[----:B------:R-:W-:-:S04]  /*0d20*/  USHF.R.U32.HI UR7, URZ, UR22, UR7 ;  /* 0x00000016ff077299 */ /* 0x000fc80008011607 */
[----:B------:R-:W-:-:S04]  /*0d30*/  UIADD3 UR7, UPT, UPT, -UR7, URZ, URZ ;  /* 0x000000ff07077290 */ /* 0x000fc8000fffe1ff */
[----:B------:R-:W-:-:S04]  /*0d40*/  UIMAD UR7, UR4, UR7, UR39 ;  /* 0x00000007040772a4 */ /* 0x000fc8000f8e0227 */
[----:B--2---:R-:W-:Y:S01]  /*0d50*/  UIMAD.WIDE.U32 UR8, UR7, UR5, URZ ;  /* 0x00000005070872a5 */ /* 0x004fe2000f8e00ff */
[----:B------:R-:W2:Y:S03]  /*0d60*/  LDCU.64 UR4, c[0x0][0x6d8] ;  /* 0x0000db00ff0477ac */ /* 0x000ea60008000a00 */
[----:B------:R-:W-:-:S04]  /*0d70*/  UIADD3 UR6, UPT, UPT, UR7, -UR9, URZ ;  /* 0x8000000907067290 */ /* 0x000fc8000fffe0ff */
[----:B------:R-:W-:-:S04]  /*0d80*/  USHF.R.U32.HI UR6, URZ, UR21, UR6 ;  /* 0x00000015ff067299 */ /* 0x000fc80008011606 */
[----:B------:R-:W-:-:S04]  /*0d90*/  UIADD3 UR6, UPT, UPT, UR9, UR6, URZ ;  /* 0x0000000609067290 */ /* 0x000fc8000fffe0ff */
[----:B------:R-:W-:-:S04]  /*0da0*/  USHF.R.U32.HI UR6, URZ, UR15, UR6 ;  /* 0x0000000fff067299 */ /* 0x000fc80008011606 */
[----:B--2---:R-:W-:Y:S01]  /*0db0*/  UIMAD.WIDE.U32 UR8, UR6, UR5, URZ ;  /* 0x00000005060872a5 */ /* 0x004fe2000f8e00ff */
[----:B------:R-:W2:Y:S03]  /*0dc0*/  LDCU UR5, c[0x0][0x6cc] ;  /* 0x0000d980ff0577ac */ /* 0x000ea60008000800 */
[----:B------:R-:W-:-:S04]  /*0dd0*/  UIADD3 UR8, UPT, UPT, UR6, -UR9, URZ ;  /* 0x8000000906087290 */ /* 0x000fc8000fffe0ff */
[----:B------:R-:W-:-:S04]  /*0de0*/  USHF.R.U32.HI UR8, URZ, UR14, UR8 ;  /* 0x0000000eff087299 */ /* 0x000fc80008011608 */
[----:B------:R-:W-:Y:S02]  /*0df0*/  UIADD3 UR8, UPT, UPT, UR9, UR8, URZ ;  /* 0x0000000809087290 */ /* 0x000fe4000fffe0ff */
[----:B------:R-:W-:Y:S02]  /*0e00*/  UIADD3 UR9, UPT, UPT, -UR6, URZ, URZ ;  /* 0x000000ff06097290 */ /* 0x000fe4000fffe1ff */
[----:B------:R-:W-:Y:S02]  /*0e10*/  USHF.R.U32.HI UR8, URZ, UR13, UR8 ;  /* 0x0000000dff087299 */ /* 0x000fe40008011608 */
[----:B--2---:R-:W-:Y:S02]  /*0e20*/  UIMAD UR5, UR5, UR9, UR7 ;  /* 0x00000009050572a4 */ /* 0x004fe4000f8e0207 */
[----:B------:R-:W-:-:S04]  /*0e30*/  UIADD3 UR8, UPT, UPT, -UR8, URZ, URZ ;  /* 0x000000ff08087290 */ /* 0x000fc8000fffe1ff */
[----:B------:R-:W-:Y:S01]  /*0e40*/  UIMAD UR4, UR4, UR8, UR6 ;  /* 0x00000008040472a4 */ /* 0x000fe2000f8e0206 */
[----:B------:R-:W-:Y:S11]  /*0e50*/  BRA.U !UP0, `(.L_x_11) ;  /* 0xfffffff9087c7547 */ /* 0x000ff6000b83ffff */
[----:B------:R-:W-:-:S06]  /*0e60*/  UIADD3 UR36, UPT, UPT, UR36, 0x1, URZ ;  /* 0x0000000124247890 */ /* 0x000fcc000fffe0ff */
[----:B------:R-:W-:-:S07]  /*0e70*/  MOV R3, UR36 ;  /* 0x0000002400037c02 */ /* 0x000fce0008000f00 */
.L_x_7:
[----:B------:R-:W5:Y:S01]  /*0e80*/  S2UR UR12, SR_CgaCtaId ;  /* 0x00000000000c79c3 */ /* 0x000f620000008800 */
[----:B------:R-:W-:Y:S01]  /*0e90*/  ISETP.NE.AND P0, PT, R3, 0x2, PT ;  /* 0x000000020300780c */ /* 0x000fe20003f05270 */
[----:B------:R-:W-:-:S03]  /*0ea0*/  UMOV UR4, 0x400 ;  /* 0x0000040000047882 */ /* 0x000fc60000000000 */
[----:B------:R-:W-:Y:S02]  /*0eb0*/  SEL R0, RZ, 0x1, P0 ;  /* 0x00000001ff007807 */ /* 0x000fe40000000000 */
[----:B------:R-:W-:Y:S02]  /*0ec0*/  SEL R3, R3, RZ, P0 ;  /* 0x000000ff03037207 */ /* 0x000fe40000000000 */
[----:B------:R-:W-:-:S05]  /*0ed0*/  LOP3.LUT R0, R0, UR38, RZ, 0x3c, !PT ;  /* 0x0000002600007c12 */ /* 0x000fca000f8e3cff */
[----:B------:R-:W-:Y:S01]  /*0ee0*/  IMAD.U32 R4, R0, -0x80000000, RZ ;  /* 0x8000000000047824 */ /* 0x000fe200078e00ff */
[----:B-----5:R-:W-:-:S06]  /*0ef0*/  ULEA UR4, UR12, UR4, 0x18 ;  /* 0x000000040c047291 */ /* 0x020fcc000f8ec0ff */
[----:B------:R-:W-:-:S04]  /*0f00*/  LEA R3, R3, UR4, 0x3 ;  /* 0x0000000403037c11 */ /* 0x000fc8000f8e18ff */
[----:B------:R-:W5:Y:S02]  /*0f10*/  SYNCS.PHASECHK.TRANS64.TRYWAIT P0, [R3+URZ+0x10], R4 ;  /* 0x00001004030075a7 */ /* 0x000f6400080011ff */
[----:B-----5:R-:W-:Y:S05]  /*0f20*/  @!P0 BRA `(.L_x_12) ;  /* 0x00000030003c8947 */ /* 0x020fea0003800000 */
.L_x_39:
[----:B------:R-:W-:-:S13]  /*0f30*/  ELECT P0, URZ, PT ;  /* 0x0000000000ff782f */ /* 0x000fda0003800000 */
[----:B------:R-:W-:-:S04]  /*0f40*/  @P0 MOV R0, 0xcc00 ;  /* 0x0000cc0000000802 */ /* 0x000fc80000000f00 */
[----:B------:R5:W-:Y:S03]  /*0f50*/  @P0 SYNCS.ARRIVE.TRANS64 RZ, [R3+URZ], R0 ;  /* 0x0000000003ff09a7 */ /* 0x000be600080000ff */
.L_x_6:
[----:B------:R-:W-:-:S13]  /*0f60*/  ISETP.NE.AND P0, PT, R65, 0x4, PT ;  /* 0x000000044100780c */ /* 0x000fda0003f05270 */
[----:B------:R-:W-:Y:S05]  /*0f70*/  @P0 BRA `(.L_x_13) ;  /* 0x0000000800880947 */ /* 0x000fea0003800000 */
[----:B-1----:R-:W1:Y:S08]  /*0f80*/  S2UR UR27, SR_CTAID.Z ;  /* 0x00000000001b79c3 */ /* 0x002e700000002700 */
[----:B------:R-:W-:Y:S01]  /*0f90*/  BAR.SYNC.DEFER_BLOCKING 0x2, 0xa0 ;  /* 0x0082800000007b1d */ /* 0x000fe20000010000 */
[----:B-----5:R-:W-:Y:S01]  /*0fa0*/  HFMA2 R3, -RZ, RZ, 0, 5.9604644775390625e-08 ;  /* 0x00000001ff037431 */ /* 0x020fe200000001ff */
[----:B-1----:R-:W-:-:S09]  /*0fb0*/  UISETP.GT.U32.AND UP0, UPT, UR27, 0xff, UPT ;  /* 0x000000ff1b00788c */ /* 0x002fd2000bf04070 */
[----:B------:R-:W-:Y:S05]  /*0fc0*/  BRA.U UP0, `(.L_x_14) ;  /* 0x0000000900547547 */ /* 0x000fea000b800000 */
[----:B------:R-:W-:Y:S01]  /*0fd0*/  UMOV UR4, 0x400 ;  /* 0x0000040000047882 */ /* 0x000fe20000000000 */
[----:B------:R-:W1:Y:S01]  /*0fe0*/  LDCU UR6, c[0x0][0x374] ;  /* 0x00006e80ff0677ac */ /* 0x000e620008000800 */
[----:B------:R-:W-:Y:S01]  /*0ff0*/  MOV R3, 0x1 ;  /* 0x0000000100037802 */ /* 0x000fe20000000f00 */
[----:B------:R-:W-:Y:S01]  /*1000*/  ULEA UR12, UR12, UR4, 0x18 ;  /* 0x000000040c0c7291 */ /* 0x000fe2000f8ec0ff */
[----:B------:R-:W1:Y:S01]  /*1010*/  LDCU UR4, c[0x0][0x370] ;  /* 0x00006e00ff0477ac */ /* 0x000e620008000800 */
[----:B------:R-:W5:Y:S07]  /*1020*/  LDCU UR38, c[0x0][0x378] ;  /* 0x00006f00ff2677ac */ /* 0x000f6e0008000800 */
[----:B------:R-:W4:Y:S01]  /*1030*/  LDS R0, [UR12+0x38] ;  /* 0x0000380cff007984 */ /* 0x000f220008000800 */
[----:B------:R-:W-:Y:S01]  /*1040*/  UMOV UR5, 0x8c02480 ;  /* 0x08c0248000057882 */ /* 0x000fe20000000000 */
[----:B------:R-:W-:-:S02]  /*1050*/  USEL UR40, URZ, 0x4000, UP5 ;  /* 0x00004000ff287887 */ /* 0x000fc4000a800000 */
[----:B------:R-:W-:Y:S02]  /*1060*/  USEL UR5, UR5, 0x8c00480, !UP4 ;  /* 0x08c0048005057887 */ /* 0x000fe4000e000000 */
[----:B------:R-:W-:Y:S02]  /*1070*/  UIADD3 UR19, UPT, UPT, UR12, 0x30c00, URZ ;  /* 0x00030c000c137890 */ /* 0x000fe4000fffe0ff */
[----:B------:R-:W-:Y:S02]  /*1080*/  UIADD3 UR40, UPT, UPT, UR40, UR5, URZ ;  /* 0x0000000528287290 */ /* 0x000fe4000fffe0ff */
[----:B------:R-:W-:Y:S02]  /*1090*/  UIADD3 UR20, UPT, UPT, UR12, 0x30400, URZ ;  /* 0x000304000c147890 */ /* 0x000fe4000fffe0ff */
[----:B-1----:R-:W-:Y:S02]  /*10a0*/  UIMAD UR4, UR6, UR4, URZ ;  /* 0x00000004060472a4 */ /* 0x002fe4000f8e02ff */
[----:B------:R-:W-:-:S02]  /*10b0*/  UIADD3 UR24, UPT, UPT, UR12, 0x18400, URZ ;  /* 0x000184000c187890 */ /* 0x000fc4000fffe0ff */
[----:B-----5:R-:W-:Y:S02]  /*10c0*/  UIMAD UR38, UR4, UR38, URZ ;  /* 0x00000026042672a4 */ /* 0x020fe4000f8e02ff */
[----:B------:R-:W-:Y:S02]  /*10d0*/  UIADD3 UR25, UPT, UPT, UR12, 0x20400, URZ ;  /* 0x000204000c197890 */ /* 0x000fe4000fffe0ff */
[----:B------:R-:W-:Y:S02]  /*10e0*/  USHF.R.U32.HI UR19, URZ, 0x4, UR19 ;  /* 0x00000004ff137899 */ /* 0x000fe40008011613 */
[----:B------:R-:W-:Y:S02]  /*10f0*/  USHF.R.U32.HI UR20, URZ, 0x4, UR20 ;  /* 0x00000004ff147899 */ /* 0x000fe40008011614 */
[----:B------:R-:W-:Y:S02]  /*1100*/  USHF.R.U32.HI UR24, URZ, 0x4, UR24 ;  /* 0x00000004ff187899 */ /* 0x000fe40008011618 */
[----:B------:R-:W-:-:S02]  /*1110*/  USHF.R.U32.HI UR25, URZ, 0x4, UR25 ;  /* 0x00000004ff197899 */ /* 0x000fc40008011619 */
[----:B------:R-:W-:Y:S02]  /*1120*/  ULOP3.LUT UR32, UR29, 0x3, URZ, 0xfc, !UPT ;  /* 0x000000031d207892 */ /* 0x000fe4000f8efcff */
[----:B------:R-:W-:Y:S02]  /*1130*/  ULOP3.LUT UR19, UR19, 0x3fc0, URZ, 0xc0, !UPT ;  /* 0x00003fc013137892 */ /* 0x000fe4000f8ec0ff */
[----:B------:R-:W-:Y:S02]  /*1140*/  ULOP3.LUT UR20, UR20, 0x3fc0, URZ, 0xc0, !UPT ;  /* 0x00003fc014147892 */ /* 0x000fe4000f8ec0ff */
[----:B------:R-:W-:Y:S02]  /*1150*/  ULOP3.LUT UR24, UR24, 0x3fc0, URZ, 0xc0, !UPT ;  /* 0x00003fc018187892 */ /* 0x000fe4000f8ec0ff */
[----:B------:R-:W-:Y:S02]  /*1160*/  ULOP3.LUT UR25, UR25, 0x3fc0, URZ, 0xc0, !UPT ;  /* 0x00003fc019197892 */ /* 0x000fe4000f8ec0ff */
[----:B------:R-:W-:Y:S01]  /*1170*/  ULEA.HI UR38, UR38, UR38, URZ, 0x1 ;  /* 0x0000002626267291 */ /* 0x000fe2000f8f08ff */
[----:B----4-:R-:W-:Y:S01]  /*1180*/  R2UR UR39, R0 ;  /* 0x00000000002772ca */ /* 0x010fe200000e0000 */
[----:B------:R-:W-:-:S02]  /*1190*/  ULOP3.LUT UR29, UR29, 0xffff, URZ, 0xc0, !UPT ;  /* 0x0000ffff1d1d7892 */ /* 0x000fc4000f8ec0ff */
[----:B------:R-:W-:Y:S02]  /*11a0*/  ULOP3.LUT UR32, UR32, 0xffff, URZ, 0xc0, !UPT ;  /* 0x0000ffff20207892 */ /* 0x000fe4000f8ec0ff */
[----:B------:R-:W-:Y:S02]  /*11b0*/  UIADD3 UR30, UPT, UPT, UR12, 0x20, URZ ;  /* 0x000000200c1e7890 */ /* 0x000fe4000fffe0ff */
[----:B------:R-:W-:Y:S02]  /*11c0*/  ULOP3.LUT UR19, UR19, 0x10000, URZ, 0xfc, !UPT ;  /* 0x0001000013137892 */ /* 0x000fe4000f8efcff */
[----:B------:R-:W-:Y:S02]  /*11d0*/  ULOP3.LUT UR20, UR20, 0x10000, URZ, 0xfc, !UPT ;  /* 0x0001000014147892 */ /* 0x000fe4000f8efcff */
[----:B------:R-:W-:Y:S02]  /*11e0*/  ULOP3.LUT UR24, UR24, 0x10000, URZ, 0xfc, !UPT ;  /* 0x0001000018187892 */ /* 0x000fe4000f8efcff */
[----:B------:R-:W-:-:S02]  /*11f0*/  UIADD3 UR10, UPT, UPT, UR39, 0x100, URZ ;  /* 0x00000100270a7890 */ /* 0x000fc4000fffe0ff */
[----:B------:R-:W-:Y:S02]  /*1200*/  UIADD3 UR8, UPT, UPT, UR39, 0x104, URZ ;  /* 0x0000010427087890 */ /* 0x000fe4000fffe0ff */
[----:B------:R-:W-:Y:S02]  /*1210*/  UIADD3 UR6, UPT, UPT, UR39, -0x7fffff00, URZ ;  /* 0x8000010027067890 */ /* 0x000fe4000fffe0ff */
[----:B------:R-:W-:Y:S02]  /*1220*/  UIADD3 UR4, UPT, UPT, UR39, -0x7ffffefc, URZ ;  /* 0x8000010427047890 */ /* 0x000fe4000fffe0ff */
[----:B------:R-:W-:Y:S02]  /*1230*/  UIADD3 UR11, UPT, UPT, UR39, 0x108, URZ ;  /* 0x00000108270b7890 */ /* 0x000fe4000fffe0ff */
[----:B------:R-:W-:Y:S02]  /*1240*/  UIADD3 UR9, UPT, UPT, UR39, 0x110, URZ ;  /* 0x0000011027097890 */ /* 0x000fe4000fffe0ff */
[----:B------:R-:W-:-:S02]  /*1250*/  UIADD3 UR7, UPT, UPT, UR39, -0x7ffffef8, URZ ;  /* 0x8000010827077890 */ /* 0x000fc4000fffe0ff */
[----:B------:R-:W-:Y:S02]  /*1260*/  USHF.R.U32.HI UR26, URZ, 0x1, UR10 ;  /* 0x00000001ff1a7899 */ /* 0x000fe4000801160a */
[----:B------:R-:W-:Y:S02]  /*1270*/  USHF.R.U32.HI UR18, URZ, 0x1, UR6 ;  /* 0x00000001ff127899 */ /* 0x000fe40008011606 */
[----:B------:R-:W-:Y:S02]  /*1280*/  USHF.R.U32.HI UR17, URZ, 0x1, UR8 ;  /* 0x00000001ff117899 */ /* 0x000fe40008011608 */
[----:B------:R-:W-:Y:S02]  /*1290*/  UIADD3 UR5, UPT, UPT, UR39, -0x7ffffef0, URZ ;  /* 0x8000011027057890 */ /* 0x000fe4000fffe0ff */
[----:B------:R-:W-:Y:S02]  /*12a0*/  USHF.R.U32.HI UR16, URZ, 0x1, UR4 ;  /* 0x00000001ff107899 */ /* 0x000fe40008011604 */
[----:B------:R-:W-:-:S02]  /*12b0*/  USHF.R.U32.HI UR52, URZ, 0x1a, UR11 ;  /* 0x0000001aff347899 */ /* 0x000fc4000801160b */
[----:B------:R-:W-:Y:S02]  /*12c0*/  USHF.R.U32.HI UR46, URZ, 0x1a, UR7 ;  /* 0x0000001aff2e7899 */ /* 0x000fe40008011607 */
[----:B------:R-:W-:Y:S02]  /*12d0*/  USHF.R.U32.HI UR42, URZ, 0x1a, UR9 ;  /* 0x0000001aff2a7899 */ /* 0x000fe40008011609 */
[----:B------:R-:W-:Y:S02]  /*12e0*/  ULOP3.LUT UR26, UR26, 0x60000000, URZ, 0xc0, !UPT ;  /* 0x600000001a1a7892 */ /* 0x000fe4000f8ec0ff */
[----:B------:R-:W-:Y:S02]  /*12f0*/  ULOP3.LUT UR18, UR18, 0x60000000, URZ, 0xc0, !UPT ;  /* 0x6000000012127892 */ /* 0x000fe4000f8ec0ff */
[----:B------:R-:W-:Y:S02]  /*1300*/  ULOP3.LUT UR17, UR17, 0x60000000, URZ, 0xc0, !UPT ;  /* 0x6000000011117892 */ /* 0x000fe4000f8ec0ff */
[----:B------:R-:W-:-:S02]  /*1310*/  USHF.R.U32.HI UR41, URZ, 0x1a, UR5 ;  /* 0x0000001aff297899 */ /* 0x000fc40008011605 */
[----:B------:R-:W-:Y:S02]  /*1320*/  ULOP3.LUT UR16, UR16, 0x60000000, URZ, 0xc0, !UPT ;  /* 0x6000000010107892 */ /* 0x000fe4000f8ec0ff */
[----:B------:R-:W-:Y:S02]  /*1330*/  ULOP3.LUT UR52, UR26, 0x30, UR52, 0xf8, !UPT ;  /* 0x000000301a347892 */ /* 0x000fe4000f8ef834 */
[----:B------:R-:W-:Y:S02]  /*1340*/  ULOP3.LUT UR46, UR18, 0x30, UR46, 0xf8, !UPT ;  /* 0x00000030122e7892 */ /* 0x000fe4000f8ef82e */
[----:B------:R-:W-:Y:S02]  /*1350*/  ULOP3.LUT UR42, UR17, 0x30, UR42, 0xf8, !UPT ;  /* 0x00000030112a7892 */ /* 0x000fe4000f8ef82a */
[----:B------:R-:W-:Y:S02]  /*1360*/  ULOP3.LUT UR41, UR16, 0x30, UR41, 0xf8, !UPT ;  /* 0x0000003010297892 */ /* 0x000fe4000f8ef829 */
[----:B------:R-:W-:-:S02]  /*1370*/  ULOP3.LUT UR53, UR52, UR40, URZ, 0xfc, !UPT ;  /* 0x0000002834357292 */ /* 0x000fc4000f8efcff */
[----:B------:R-:W-:Y:S02]  /*1380*/  ULOP3.LUT UR47, UR46, UR40, URZ, 0xfc, !UPT ;  /* 0x000000282e2f7292 */ /* 0x000fe4000f8efcff */
[----:B------:R-:W-:Y:S02]  /*1390*/  ULOP3.LUT UR43, UR42, UR40, URZ, 0xfc, !UPT ;  /* 0x000000282a2b7292 */ /* 0x000fe4000f8efcff */
[----:B------:R-:W-:Y:S02]  /*13a0*/  ULOP3.LUT UR41, UR41, UR40, URZ, 0xfc, !UPT ;  /* 0x0000002829297292 */ /* 0x000fe4000f8efcff */
[----:B------:R-:W-:Y:S02]  /*13b0*/  ULOP3.LUT UR25, UR25, 0x10000, URZ, 0xfc, !UPT ;  /* 0x0001000019197892 */ /* 0x000fe4000f8efcff */
[----:B------:R-:W-:Y:S01]  /*13c0*/  USHF.R.S32.HI UR38, URZ, 0x1, UR38 ;  /* 0x00000001ff267899 */ /* 0x000fe20008011426 */
[----:B------:R-:W-:Y:S01]  /*13d0*/  UMOV UR37, URZ ;  /* 0x000000ff00257c82 */ /* 0x000fe20008000000 */
[----:B------:R-:W-:Y:S01]  /*13e0*/  UMOV UR36, URZ ;  /* 0x000000ff00247c82 */ /* 0x000fe20008000000 */
[----:B------:R-:W-:Y:S01]  /*13f0*/  UMOV UR52, URZ ;  /* 0x000000ff00347c82 */ /* 0x000fe20008000000 */
[----:B------:R-:W-:Y:S01]  /*1400*/  UMOV UR46, URZ ;  /* 0x000000ff002e7c82 */ /* 0x000fe20008000000 */
[----:B------:R-:W-:Y:S01]  /*1410*/  UMOV UR42, URZ ;  /* 0x000000ff002a7c82 */ /* 0x000fe20008000000 */
[----:B------:R-:W-:-:S06]  /*1420*/  UMOV UR40, URZ ;  /* 0x000000ff00287c82 */ /* 0x000fcc0008000000 */
.L_x_19:
[----:B------:R-:W-:Y:S01]  /*1430*/  USHF.L.U32 UR16, UR37, 0x1f, URZ ;  /* 0x0000001f25107899 */ /* 0x000fe200080006ff */
[----:B------:R-:W-:Y:S01]  /*1440*/  SHF.L.U32 R2, R3, 0x1f, RZ ;  /* 0x0000001f03027819 */ /* 0x000fe200000006ff */
[----:B------:R-:W-:Y:S02]  /*1450*/  ULEA UR17, UR36, UR12, 0x3 ;  /* 0x0000000c24117291 */ /* 0x000fe4000f8e18ff */
[----:B------:R-:W-:Y:S02]  /*1460*/  UIADD3 UR27, UPT, UPT, UR38, UR27, URZ ;  /* 0x0000001b261b7290 */ /* 0x000fe4000fffe0ff */
[----:B----4-:R-:W-:Y:S01]  /*1470*/  MOV R0, UR16 ;  /* 0x0000001000007c02 */ /* 0x010fe20008000f00 */
[----:B------:R-:W-:-:S04]  /*1480*/  UPLOP3.LUT UP2, UPT, UPT, UPT, UPT, 0x40, 0x4 ;  /* 0x000000000004789c */ /* 0x000fc80003f4e870 */
[----:B-1---5:R1:W4:Y:S01]  /*1490*/  SYNCS.PHASECHK.TRANS64.TRYWAIT P1, [UR17], R0 ;  /* 0x00000000ff0075a7 */ /* 0x0223220008021111 */
[----:B------:R-:W5:Y:S02]  /*14a0*/  SYNCS.PHASECHK.TRANS64.TRYWAIT P0, [UR12+0x28], R2 ;  /* 0x00002802ff0075a7 */ /* 0x000f64000800110c */
[----:B-1--45:R-:W-:Y:S05]  /*14b0*/  @!P0 BRA `(.L_x_15) ;  /* 0x0000002800f08947 */ /* 0x032fea0003800000 */
.L_x_41:
[----:B------:R-:W-:-:S05]  /*14c0*/  UMOV UR35, URZ ;  /* 0x000000ff00237c82 */ /* 0x000fca0008000000 */
.L_x_18:
[----:B------:R-:W-:Y:S02]  /*14d0*/  UIADD3 UR26, UPT, UPT, UR36, 0x1, URZ ;  /* 0x00000001241a7890 */ /* 0x000fe4000fffe0ff */
[----:B------:R-:W-:Y:S02]  /*14e0*/  UISETP.GT.U32.AND UP0, UPT, UR35, 0xe, UPT ;  /* 0x0000000e2300788c */ /* 0x000fe4000bf04070 */
[----:B----4-:R-:W-:Y:S02]  /*14f0*/  ULEA UR68, UR36, UR20, 0x6 ;  /* 0x0000001424447291 */ /* 0x010fe4000f8e30ff */
[----:B------:R-:W-:Y:S02]  /*1500*/  ULEA UR64, UR36, UR19, 0x7 ;  /* 0x0000001324407291 */ /* 0x000fe4000f8e38ff */
[----:B------:R-:W-:Y:S01]  /*1510*/  ULEA UR56, UR36, UR25, 0xb ;  /* 0x0000001924387291 */ /* 0x000fe2000f8e58ff */
[----:B------:R-:W-:Y:S01]  /*1520*/  PLOP3.LUT P0, PT, PT, PT, UP0, 0x80, 0x8 ;  /* 0x000000000008781c */ /* 0x000fe20003f0f008 */
[----:B------:R-:W-:Y:S02]  /*1530*/  ULEA UR54, UR36, UR24, 0xa ;  /* 0x0000001824367291 */ /* 0x000fe4000f8e50ff */
[----:B------:R-:W-:Y:S02]  /*1540*/  ULEA UR17, UR36, UR12, 0x3 ;  /* 0x0000000c24117291 */ /* 0x000fe4000f8e18ff */
[----:B------:R-:W-:Y:S02]  /*1550*/  UISETP.NE.AND UP1, UPT, UR26, 0x2, UPT ;  /* 0x000000021a00788c */ /* 0x000fe4000bf25270 */
[----:B------:R-:W-:Y:S02]  /*1560*/  UIADD3 UR66, UPT, UPT, UR68, 0x20, URZ ;  /* 0x0000002044427890 */ /* 0x000fe4000fffe0ff */
        /* <DEDUP_REMOVED lines=10> */
[----:B------:R-:W-:Y:S02]  /*1610*/  USEL UR31, URZ, 0x1, UP1 ;  /* 0x00000001ff1f7887 */ /* 0x000fe40008800000 */
[----:B------:R-:W-:Y:S01]  /*1620*/  USEL UR36, UR26, URZ, UP1 ;  /* 0x000000ff1a247287 */ /* 0x000fe20008800000 */
[----:B------:R-:W-:Y:S01]  /*1630*/  UMOV UR69, 0x4008 ;  /* 0x0000400800457882 */ /* 0x000fe20000000000 */
        /* <DEDUP_REMOVED lines=10> */
[----:B-----5:R-:W-:Y:S05]  /*16e0*/  @P1 BRA `(.L_x_16) ;  /* 0x0000000000101947 */ /* 0x020fea0003800000 */
[----:B------:R-:W-:Y:S06]  /*16f0*/  USHF.L.U32 UR26, UR37, 0x1f, URZ ;  /* 0x0000001f251a7899 */ /* 0x000fec00080006ff */
[----:B-1----:R-:W-:Y:S04]  /*1700*/  MOV R0, UR26 ;  /* 0x0000001a00007c02 */ /* 0x002fe80008000f00 */
[----:B------:R-:W1:Y:S02]  /*1710*/  SYNCS.PHASECHK.TRANS64.TRYWAIT P1, [UR17], R0 ;  /* 0x00000000ff0075a7 */ /* 0x000e640008021111 */
[----:B-1----:R-:W-:Y:S05]  /*1720*/  @!P1 BRA `(.L_x_17) ;  /* 0x0000002800749947 */ /* 0x002fea0003800000 */
.L_x_16:
[----:B------:R-:W-:Y:S01]  /*1730*/  ULOP3.LUT UR37, UR37, UR31, URZ, 0x3c, !UPT ;  /* 0x0000001f25257292 */ /* 0x000fe2000f8e3cff */
[----:B------:R-:W-:Y:S01]  /*1740*/  PLOP3.LUT P1, PT, PT, PT, PT, 0x80, 0x8 ;  /* 0x000000000008781c */ /* 0x000fe20003f2f070 */
[----:B------:R-:W-:Y:S01]  /*1750*/  @!UP0 ULEA UR17, UR36, UR12, 0x3 ;  /* 0x0000000c24118291 */ /* 0x000fe2000f8e18ff */
[----:B------:R4:W-:Y:S01]  /*1760*/  UTCCP.T.S.4x32dp128bit tmem[UR39+0x100], gdesc[UR68] ;  /* 0x00010044270079e7 */ /* 0x0009e20009100000 */
[----:B------:R-:W-:Y:S01]  /*1770*/  UMOV UR72, UR16 ;  /* 0x0000001000487c82 */ /* 0x000fe20008000000 */
[----:B------:R-:W-:Y:S01]  /*1780*/  @!UP0 USHF.L.U32 UR16, UR37, 0x1f, URZ ;  /* 0x0000001f25108899 */ /* 0x000fe200080006ff */
[----:B------:R4:W-:Y:S01]  /*1790*/  UTCCP.T.S.4x32dp128bit tmem[UR39+0x104], gdesc[UR66] ;  /* 0x00010442270079e7 */ /* 0x0009e20009100000 */
[----:B------:R4:W-:Y:S01]  /*17a0*/  UTCCP.T.S.4x32dp128bit tmem[UR39+0x108], gdesc[UR64] ;  /* 0x00010840270079e7 */ /* 0x0009e20009100000 */
[----:B------:R4:W-:Y:S01]  /*17b0*/  UTCCP.T.S.4x32dp128bit tmem[UR39+0x10c], gdesc[UR62] ;  /* 0x00010c3e270079e7 */ /* 0x0009e20009100000 */
[----:B------:R4:W-:Y:S01]  /*17c0*/  UTCCP.T.S.4x32dp128bit tmem[UR39+0x110], gdesc[UR60] ;  /* 0x0001103c270079e7 */ /* 0x0009e20009100000 */
[----:B------:R4:W-:Y:S01]  /*17d0*/  UTCCP.T.S.4x32dp128bit tmem[UR39+0x114], gdesc[UR58] ;  /* 0x0001143a270079e7 */ /* 0x0009e20009100000 */
[----:B------:R4:W-:Y:S01]  /*17e0*/  UTCOMMA gdesc[UR54], gdesc[UR56], tmem[UR39], tmem[UR52], idesc[UR53], tmem[UR10], UP2 ;  /* 0xc00a3438360075ea */ /* 0x0009e20009000027 */
[----:B------:R-:W-:Y:S01]  /*17f0*/  UMOV UR70, UR34 ;  /* 0x0000002200467c82 */ /* 0x000fe20008000000 */
[----:B------:R-:W-:Y:S01]  /*1800*/  UMOV UR71, 0x40004040 ;  /* 0x4000404000477882 */ /* 0x000fe20000000000 */
[----:B-1----:R-:W-:Y:S01]  /*1810*/  MOV R0, UR16 ;  /* 0x0000001000007c02 */ /* 0x002fe20008000f00 */
[----:B------:R4:W-:Y:S01]  /*1820*/  UTCOMMA gdesc[UR48], gdesc[UR50], tmem[UR39], tmem[UR46], idesc[UR47], tmem[UR6], UPT ;  /* 0xc0062e32300075ea */ /* 0x0009e2000b800027 */
[----:B------:R-:W-:Y:S01]  /*1830*/  UMOV UR73, 0x40004040 ;  /* 0x4000404000497882 */ /* 0x000fe20000000000 */
[----:B------:R-:W-:Y:S01]  /*1840*/  UMOV UR74, UR18 ;  /* 0x00000012004a7c82 */ /* 0x000fe20008000000 */
[----:B------:R-:W-:Y:S01]  /*1850*/  UMOV UR75, 0x40004040 ;  /* 0x40004040004b7882 */ /* 0x000fe20000000000 */
[----:B------:R4:W-:Y:S01]  /*1860*/  UTCOMMA gdesc[UR70], gdesc[UR44], tmem[UR39], tmem[UR42], idesc[UR43], tmem[UR8], UPT ;  /* 0xc0082a2c460075ea */ /* 0x0009e2000b800027 */
[----:B------:R4:W-:Y:S01]  /*1870*/  UTCOMMA gdesc[UR74], gdesc[UR72], tmem[UR39], tmem[UR40], idesc[UR41], tmem[UR4], UPT ;  /* 0xc00428484a0075ea */ /* 0x0009e2000b800027 */
[----:B------:R4:W-:Y:S01]  /*1880*/  UTCBAR.MULTICAST [UR33], URZ, UR32 ;  /* 0x000000ff210073e9 */ /* 0x0009e20008000820 */
[----:B------:R4:W5:Y:S01]  /*1890*/  @!P0 SYNCS.PHASECHK.TRANS64.TRYWAIT P1, [UR17], R0 ;  /* 0x00000000ff0085a7 */ /* 0x0009620008021111 */
[----:B------:R-:W-:Y:S02]  /*18a0*/  UIADD3 UR35, UPT, UPT, UR35, 0x1, URZ ;  /* 0x0000000123237890 */ /* 0x000fe4000fffe0ff */
[----:B------:R-:W-:Y:S02]  /*18b0*/  UPLOP3.LUT UP2, UPT, UPT, UPT, UPT, 0x80, 0x8 ;  /* 0x000000000008789c */ /* 0x000fe40003f4f070 */
[----:B------:R-:W-:Y:S09]  /*18c0*/  UISETP.NE.AND UP0, UPT, UR35, 0x10, UPT ;  /* 0x000000102300788c */ /* 0x000ff2000bf05270 */
[----:B------:R-:W-:Y:S05]  /*18d0*/  BRA.U UP0, `(.L_x_18) ;  /* 0xfffffff900fc7547 */ /* 0x000fea000b83ffff */
[----:B------:R1:W-:Y:S01]  /*18e0*/  UTCBAR.MULTICAST [UR30], URZ, UR29 ;  /* 0x000000ff1e0073e9 */ /* 0x0003e2000800081d */
[----:B------:R-:W-:Y:S01]  /*18f0*/  UISETP.GE.AND UP0, UPT, UR27, 0x100, UPT ;  /* 0x000001001b00788c */ /* 0x000fe2000bf06270 */
[----:B------:R-:W-:-:S08]  /*1900*/  LOP3.LUT R3, R3, 0x1, RZ, 0x3c, !PT ;  /* 0x0000000103037812 */ /* 0x000fd000078e3cff */
[----:B------:R-:W-:Y:S05]  /*1910*/  BRA.U !UP0, `(.L_x_19) ;  /* 0xfffffff908c47547 */ /* 0x000fea000b83ffff */
.L_x_14:
[----:B------:R-:W-:-:S09]  /*1920*/  UISETP.NE.AND UP0, UPT, UR28, URZ, UPT ;  /* 0x000000ff1c00728c */ /* 0x000fd2000bf05270 */
[----:B------:R-:W-:Y:S05]  /*1930*/  BRA.U UP0, `(.L_x_13) ;  /* 0x0000000100187547 */ /* 0x000fea000b800000 */
[----:B----4-:R-:W4:Y:S01]  /*1940*/  S2R R0, SR_CgaCtaId ;  /* 0x0000000000007919 */ /* 0x010f220000008800 */
[----:B------:R-:W-:Y:S01]  /*1950*/  MOV R5, 0x400 ;  /* 0x0000040000057802 */ /* 0x000fe20000000f00 */
[----:B------:R-:W-:-:S03]  /*1960*/  IMAD.U32 R2, R3, -0x80000000, RZ ;  /* 0x8000000003027824 */ /* 0x000fc600078e00ff */
[----:B----4-:R-:W-:-:S04]  /*1970*/  LEA R5, R0, R5, 0x18 ;  /* 0x0000000500057211 */ /* 0x010fc800078ec0ff */
[----:B------:R-:W4:Y:S02]  /*1980*/  SYNCS.PHASECHK.TRANS64.TRYWAIT P0, [R5+URZ+0x28], R2 ;  /* 0x00002802050075a7 */ /* 0x000f2400080011ff */
[----:B----4-:R-:W-:Y:S05]  /*1990*/  @!P0 BRA `(.L_x_20) ;  /* 0x0000002400f88947 */ /* 0x010fea0003800000 */
.L_x_13:
[----:B------:R-:W-:-:S13]  /*19a0*/  ISETP.GT.AND P0, PT, R65, 0x3, PT ;  /* 0x000000034100780c */ /* 0x000fda0003f04270 */
[----:B-12345:R-:W-:Y:S05]  /*19b0*/  @P0 EXIT ;  /* 0x000000000000094d */ /* 0x03efea0003800000 */
[----:B------:R-:W-:-:S13]  /*19c0*/  ISETP.NE.AND P0, PT, R65, RZ, PT ;  /* 0x000000ff4100720c */ /* 0x000fda0003f05270 */
[----:B------:R-:W-:Y:S05]  /*19d0*/  @P0 BRA `(.L_x_21) ;  /* 0x0000000000b80947 */ /* 0x000fea0003800000 */
[----:B------:R-:W1:Y:S01]  /*19e0*/  S2UR UR6, SR_CgaCtaId ;  /* 0x00000000000679c3 */ /* 0x000e620000008800 */
[----:B------:R-:W-:Y:S01]  /*19f0*/  NOP ;  /* 0x0000000000007918 */ /* 0x000fe20000000000 */
[----:B------:R-:W-:Y:S01]  /*1a00*/  UMOV UR4, 0x40 ;  /* 0x0000004000047882 */ /* 0x000fe20000000000 */
[----:B------:R-:W-:Y:S01]  /*1a10*/  UMOV UR5, 0x400 ;  /* 0x0000040000057882 */ /* 0x000fe20000000000 */
[----:B-1----:R-:W-:Y:S02]  /*1a20*/  ULEA UR4, UR6, UR4, 0x18 ;  /* 0x0000000406047291 */ /* 0x002fe4000f8ec0ff */
[----:B------:R-:W-:-:S07]  /*1a30*/  ULEA UR5, UR6, UR5, 0x18 ;  /* 0x0000000506057291 */ /* 0x000fce000f8ec0ff */
[----:B------:R-:W1:Y:S02]  /*1a40*/  LDS.U8 R0, [UR4] ;  /* 0x00000004ff007984 */ /* 0x000e640008000000 */
[----:B-1----:R-:W-:-:S13]  /*1a50*/  ISETP.NE.AND P0, PT, R0, RZ, PT ;  /* 0x000000ff0000720c */ /* 0x002fda0003f05270 */
[----:B------:R-:W-:Y:S05]  /*1a60*/  @P0 BRA `(.L_x_22) ;  /* 0x00000000007c0947 */ /* 0x000fea0003800000 */
[----:B------:R-:W-:-:S13]  /*1a70*/  ELECT P0, URZ, PT ;  /* 0x0000000000ff782f */ /* 0x000fda0003800000 */
[----:B------:R-:W-:Y:S05]  /*1a80*/  @!P0 BRA `(.L_x_23) ;  /* 0x0000000000848947 */ /* 0x000fea0003800000 */
[----:B------:R-:W-:Y:S01]  /*1a90*/  UMOV UR4, 0x10 ;  /* 0x0000001000047882 */ /* 0x000fe20000000000 */
[----:B------:R-:W-:-:S04]  /*1aa0*/  IMAD.MOV.U32 R2, RZ, RZ, 0xffff ;  /* 0x0000ffffff027424 */ /* 0x000fc800078e00ff */
[----:B------:R-:W-:Y:S04]  /*1ab0*/  DEPBAR.LE SB1, 0x36 ;  /* 0x00009d800000791a */ /* 0x000fe80000000000 */
[----:B------:R-:W1:Y:S02]  /*1ac0*/  UTCATOMSWS.FIND_AND_SET.ALIGN UP0, UR4, UR4 ;  /* 0x00000004000475e3 */ /* 0x000e640008000800 */
[----:B-1----:R-:W-:Y:S01]  /*1ad0*/  PLOP3.LUT P0, PT, PT, PT, UP0, 0x80, 0x8 ;  /* 0x000000000008781c */ /* 0x002fe20003f0f008 */
[----:B------:R-:W-:-:S03]  /*1ae0*/  IMAD.U32 R5, RZ, RZ, UR4 ;  /* 0x00000004ff057e24 */ /* 0x000fc6000f8e00ff */
[----:B------:R-:W-:-:S04]  /*1af0*/  SEL R0, RZ, 0xffffffff, !P0 ;  /* 0xffffffffff007807 */ /* 0x000fc80004000000 */
[----:B------:R-:W-:Y:S01]  /*1b00*/  ISETP.NE.AND P0, PT, R0, RZ, PT ;  /* 0x000000ff0000720c */ /* 0x000fe20003f05270 */
[----:B------:R-:W-:-:S12]  /*1b10*/  IMAD.MOV.U32 R0, RZ, RZ, 0x1 ;  /* 0x00000001ff007424 */ /* 0x000fd800078e00ff */
[----:B------:R-:W-:Y:S05]  /*1b20*/  @P0 BRA `(.L_x_24) ;  /* 0x0000000000240947 */ /* 0x000fea0003800000 */
.L_x_25:
[----:B------:R-:W-:Y:S05]  /*1b30*/  NANOSLEEP 0x64 ;  /* 0x000000640000795d */ /* 0x000fea0003800000 */
[----:B------:R-:W-:-:S05]  /*1b40*/  UMOV UR4, 0x10 ;  /* 0x0000001000047882 */ /* 0x000fca0000000000 */
[----:B------:R-:W-:Y:S04]  /*1b50*/  DEPBAR.LE SB1, 0x36 ;  /* 0x00009d800000791a */ /* 0x000fe80000000000 */
[----:B------:R-:W1:Y:S02]  /*1b60*/  UTCATOMSWS.FIND_AND_SET.ALIGN UP0, UR4, UR4 ;  /* 0x00000004000475e3 */ /* 0x000e640008000800 */
[----:B-1----:R-:W-:Y:S01]  /*1b70*/  PLOP3.LUT P0, PT, PT, PT, UP0, 0x80, 0x8 ;  /* 0x000000000008781c */ /* 0x002fe20003f0f008 */
[----:B------:R-:W-:-:S03]  /*1b80*/  IMAD.U32 R5, RZ, RZ, UR4 ;  /* 0x00000004ff057e24 */ /* 0x000fc6000f8e00ff */
[----:B------:R-:W-:-:S04]  /*1b90*/  SEL R3, RZ, 0xffffffff, !P0 ;  /* 0xffffffffff037807 */ /* 0x000fc80004000000 */
[----:B------:R-:W-:-:S13]  /*1ba0*/  ISETP.NE.AND P0, PT, R3, RZ, PT ;  /* 0x000000ff0300720c */ /* 0x000fda0003f05270 */
[----:B------:R-:W-:Y:S05]  /*1bb0*/  @!P0 BRA `(.L_x_25) ;  /* 0xfffffffc00dc8947 */ /* 0x000fea000383ffff */
.L_x_24:
[C---:B------:R-:W-:Y:S01]  /*1bc0*/  VIADD R3, R5.reuse, 0x10 ;  /* 0x0000001005037836 */ /* 0x040fe20000000000 */
[----:B------:R-:W-:Y:S01]  /*1bd0*/  UMOV UR4, 0x50 ;  /* 0x0000005000047882 */ /* 0x000fe20000000000 */
[----:B------:R-:W-:Y:S01]  /*1be0*/  SHF.L.U32 R2, R2, R5, RZ ;  /* 0x0000000502027219 */ /* 0x000fe200000006ff */
[----:B------:R-:W-:Y:S01]  /*1bf0*/  ULEA UR4, UR6, UR4, 0x18 ;  /* 0x0000000406047291 */ /* 0x000fe2000f8ec0ff */
[----:B------:R-:W-:Y:S01]  /*1c00*/  IMAD.SHL.U32 R5, R5, 0x20, RZ ;  /* 0x0000002005057824 */ /* 0x000fe200078e00ff */
[----:B------:R-:W-:-:S04]  /*1c10*/  SHF.L.U32 R3, R0, R3, RZ ;  /* 0x0000000300037219 */ /* 0x000fc800000006ff */
[----:B------:R-:W-:-:S05]  /*1c20*/  LOP3.LUT R2, R3, R2, RZ, 0xfc, !PT ;  /* 0x0000000203027212 */ /* 0x000fca00078efcff */
[----:B------:R1:W-:Y:S04]  /*1c30*/  ATOMS.OR RZ, [UR4], R2 ;  /* 0x00000002ffff798c */ /* 0x0003e8000b000004 */
[----:B------:R1:W-:Y:S01]  /*1c40*/  STS [UR5+0x38], R5 ;  /* 0x00003805ff007988 */ /* 0x0003e20008000805 */
[----:B------:R-:W-:Y:S05]  /*1c50*/  BRA `(.L_x_23) ;  /* 0x0000000000107947 */ /* 0x000fea0003800000 */
.L_x_22:
[----:B------:R-:W-:Y:S02]  /*1c60*/  MOV R0, 0xffffffff ;  /* 0xffffffff00007802 */ /* 0x000fe40000000f00 */
[----:B------:R-:W-:-:S03]  /*1c70*/  MOV R2, 0x1ca0 ;  /* 0x00001ca000027802 */ /* 0x000fc60000000f00 */
[----:B------:R1:W-:Y:S04]  /*1c80*/  STS [UR5+0x38], R0 ;  /* 0x00003800ff007988 */ /* 0x0003e80008000805 */
[----:B-1----:R-:W-:Y:S05]  /*1c90*/  CALL.REL.NOINC `($__internal_1_$__cuda_sm10x_tcgen05_guardrail_trap_phase_invalid_during_alloc) ;  /* 0x0000002400787944 */ /* 0x002fea0003c00000 */
.L_x_23:
[----:B------:R-:W-:Y:S05]  /*1ca0*/  WARPSYNC.ALL ;  /* 0x0000000000007948 */ /* 0x000fea0003800000 */
[----:B------:R-:W-:Y:S01]  /*1cb0*/  NOP ;  /* 0x0000000000007918 */ /* 0x000fe20000000000 */
.L_x_21:
[----:B------:R-:W2:Y:S08]  /*1cc0*/  S2UR UR12, SR_CgaCtaId ;  /* 0x00000000000c79c3 */ /* 0x000eb00000008800 */
[----:B------:R-:W-:Y:S06]  /*1cd0*/  BAR.SYNC.DEFER_BLOCKING 0x2, 0xa0 ;  /* 0x0082800000007b1d */ /* 0x000fec0000010000 */
[----:B------:R-:W-:-:S02]  /*1ce0*/  UMOV UR4, 0x400 ;  /* 0x0000040000047882 */ /* 0x000fc40000000000 */
[----:B------:R-:W3:Y:S01]  /*1cf0*/  S2UR UR20, SR_CTAID.Z ;  /* 0x00000000001479c3 */ /* 0x000ee20000002700 */
[----:B--2---:R-:W-:Y:S02]  /*1d00*/  ULEA UR4, UR12, UR4, 0x18 ;  /* 0x000000040c047291 */ /* 0x004fe4000f8ec0ff */
[----:B---3--:R-:W-:-:S07]  /*1d10*/  UISETP.GT.U32.AND UP0, UPT, UR20, 0xff, UPT ;  /* 0x000000ff1400788c */ /* 0x008fce000bf04070 */
[----:B------:R-:W2:Y:S02]  /*1d20*/  LDS R64, [UR4+0x38] ;  /* 0x00003804ff407984 */ /* 0x000ea40008000800 */
[----:B------:R-:W-:Y:S05]  /*1d30*/  BRA.U UP0, `(.L_x_26) ;  /* 0x0000001d00c87547 */ /* 0x000fea000b800000 */
[----:B------:R-:W3:Y:S01]  /*1d40*/  LDCU.64 UR10, c[0x0][0x6c0] ;  /* 0x0000d800ff0a77ac */ /* 0x000ee20008000a00 */
[----:B------:R-:W4:Y:S01]  /*1d50*/  S2UR UR17, SR_CTAID.X ;  /* 0x00000000001179c3 */ /* 0x000f220000002500 */
[----:B------:R-:W-:Y:S01]  /*1d60*/  HFMA2 R63, -RZ, RZ, 0, 0 ;  /* 0x00000000ff3f7431 */ /* 0x000fe200000001ff */
[----:B------:R-:W5:Y:S01]  /*1d70*/  LDCU UR6, c[0x0][0x6d0] ;  /* 0x0000da00ff0677ac */ /* 0x000f620008000800 */
[----:B------:R-:W1:Y:S01]  /*1d80*/  LDCU UR8, c[0x0][0x374] ;  /* 0x00006e80ff0877ac */ /* 0x000e620008000800 */
[----:B------:R-:W1:Y:S01]  /*1d90*/  LDCU UR9, c[0x0][0x370] ;  /* 0x00006e00ff0977ac */ /* 0x000e620008000800 */
[----:B------:R-:W2:Y:S01]  /*1da0*/  LDCU.64 UR24, c[0x0][0x348] ;  /* 0x00006900ff1877ac */ /* 0x000ea20008000a00 */
[----:B---3--:R-:W-:Y:S02]  /*1db0*/  UIMAD.WIDE.U32 UR4, UR20, UR11, URZ ;  /* 0x0000000b140472a5 */ /* 0x008fe4000f8e00ff */
[----:B------:R-:W3:Y:S02]  /*1dc0*/  S2UR UR11, SR_CgaCtaId ;  /* 0x00000000000b79c3 */ /* 0x000ee40000008800 */
[----:B------:R-:W-:-:S02]  /*1dd0*/  UIADD3 UR4, UPT, UPT, UR20, -UR5, URZ ;  /* 0x8000000514047290 */ /* 0x000fc4000fffe0ff */
[----:B----4-:R-:W-:Y:S02]  /*1de0*/  USHF.L.U32 UR17, UR17, 0x7, URZ ;  /* 0x0000000711117899 */ /* 0x010fe400080006ff */
[----:B------:R-:W-:Y:S02]  /*1df0*/  USHF.R.U32.HI UR4, URZ, UR23, UR4 ;  /* 0x00000017ff047299 */ /* 0x000fe40008011604 */
[----:B-1----:R-:W-:Y:S02]  /*1e00*/  UIMAD UR9, UR8, UR9, URZ ;  /* 0x00000009080972a4 */ /* 0x002fe4000f8e02ff */
[----:B------:R-:W-:Y:S01]  /*1e10*/  UIADD3 UR4, UPT, UPT, UR5, UR4, URZ ;  /* 0x0000000405047290 */ /* 0x000fe2000fffe0ff */
[----:B------:R-:W-:Y:S01]  /*1e20*/  UMOV UR8, 0x400 ;  /* 0x0000040000087882 */ /* 0x000fe20000000000 */
[----:B------:R-:W-:Y:S02]  /*1e30*/  ULOP3.LUT UR17, UR17, 0x80, URZ, 0xc0, !UPT ;  /* 0x0000008011117892 */ /* 0x000fe4000f8ec0ff */
[----:B------:R-:W-:-:S04]  /*1e40*/  USHF.R.U32.HI UR4, URZ, UR22, UR4 ;  /* 0x00000016ff047299 */ /* 0x000fc80008011604 */
[----:B------:R-:W-:-:S04]  /*1e50*/  UIADD3 UR4, UPT, UPT, -UR4, URZ, URZ ;  /* 0x000000ff04047290 */ /* 0x000fc8000fffe1ff */
[----:B------:R-:W-:Y:S02]  /*1e60*/  UIMAD UR10, UR10, UR4, UR20 ;  /* 0x000000040a0a72a4 */ /* 0x000fe4000f8e0214 */
[----:B---3--:R-:W-:Y:S02]  /*1e70*/  ULEA UR11, UR11, UR8, 0x18 ;  /* 0x000000080b0b7291 */ /* 0x008fe4000f8ec0ff */
[----:B-----5:R-:W-:Y:S02]  /*1e80*/  UIMAD.WIDE.U32 UR6, UR10, UR6, URZ ;  /* 0x000000060a0672a5 */ /* 0x020fe4000f8e00ff */
[----:B------:R-:W-:Y:S01]  /*1e90*/  UIADD3 UR16, UPT, UPT, UR11, 0x8400, URZ ;  /* 0x000084000b107890 */ /* 0x000fe2000fffe0ff */
[----:B------:R-:W1:Y:S01]  /*1ea0*/  LDCU.64 UR4, c[0x0][0x6d8] ;  /* 0x0000db00ff0477ac */ /* 0x000e620008000a00 */
[----:B------:R-:W-:-:S04]  /*1eb0*/  UIADD3 UR6, UPT, UPT, UR10, -UR7, URZ ;  /* 0x800000070a067290 */ /* 0x000fc8000fffe0ff */
[----:B------:R-:W-:-:S04]  /*1ec0*/  USHF.R.U32.HI UR6, URZ, UR21, UR6 ;  /* 0x00000015ff067299 */ /* 0x000fc80008011606 */
[----:B------:R-:W-:Y:S01]  /*1ed0*/  UIADD3 UR6, UPT, UPT, UR7, UR6, URZ ;  /* 0x0000000607067290 */ /* 0x000fe2000fffe0ff */
[----:B------:R-:W3:Y:S03]  /*1ee0*/  LDCU UR7, c[0x0][0x378] ;  /* 0x00006f00ff0777ac */ /* 0x000ee60008000800 */
[----:B------:R-:W-:-:S04]  /*1ef0*/  USHF.R.U32.HI UR6, URZ, UR15, UR6 ;  /* 0x0000000fff067299 */ /* 0x000fc80008011606 */
[----:B-1----:R-:W-:-:S04]  /*1f00*/  UIMAD.WIDE.U32 UR18, UR6, UR5, URZ ;  /* 0x00000005061272a5 */ /* 0x002fc8000f8e00ff */
[----:B------:R-:W-:-:S03]  /*1f10*/  UIADD3 UR5, UPT, UPT, UR6, -UR19, URZ ;  /* 0x8000001306057290 */ /* 0x000fc6000fffe0ff */
[----:B------:R-:W-:Y:S01]  /*1f20*/  UMOV UR18, URZ ;  /* 0x000000ff00127c82 */ /* 0x000fe20008000000 */
[----:B------:R-:W-:Y:S02]  /*1f30*/  USHF.R.U32.HI UR5, URZ, UR14, UR5 ;  /* 0x0000000eff057299 */ /* 0x000fe40008011605 */
[----:B---3--:R-:W-:Y:S02]  /*1f40*/  UIMAD UR7, UR9, UR7, URZ ;  /* 0x00000007090772a4 */ /* 0x008fe4000f8e02ff */
[----:B------:R-:W-:Y:S02]  /*1f50*/  UIADD3 UR5, UPT, UPT, UR19, UR5, URZ ;  /* 0x0000000513057290 */ /* 0x000fe4000fffe0ff */
[----:B------:R-:W-:Y:S02]  /*1f60*/  ULEA.HI UR19, UR7, UR7, URZ, 0x1 ;  /* 0x0000000707137291 */ /* 0x000fe4000f8f08ff */
[----:B------:R-:W-:Y:S02]  /*1f70*/  USHF.R.U32.HI UR12, URZ, UR13, UR5 ;  /* 0x0000000dff0c7299 */ /* 0x000fe40008011605 */
[----:B------:R-:W-:-:S02]  /*1f80*/  USHF.R.S32.HI UR19, URZ, 0x1, UR19 ;  /* 0x00000001ff137899 */ /* 0x000fc40008011413 */
[----:B------:R-:W-:-:S03]  /*1f90*/  UIADD3 UR12, UPT, UPT, -UR12, URZ, URZ ;  /* 0x000000ff0c0c7290 */ /* 0x000fc6000fffe1ff */
[----:B------:R-:W1:Y:S01]  /*1fa0*/  LDCU UR5, c[0x0][0x6cc] ;  /* 0x0000d980ff0577ac */ /* 0x000e620008000800 */
[----:B------:R-:W-:Y:S02]  /*1fb0*/  UIMAD UR4, UR4, UR12, UR6 ;  /* 0x0000000c040472a4 */ /* 0x000fe4000f8e0206 */
[----:B------:R-:W-:-:S04]  /*1fc0*/  UIADD3 UR6, UPT, UPT, -UR6, URZ, URZ ;  /* 0x000000ff06067290 */ /* 0x000fc8000fffe1ff */
[----:B-12---:R-:W-:-:S12]  /*1fd0*/  UIMAD UR10, UR5, UR6, UR10 ;  /* 0x00000006050a72a4 */ /* 0x006fd8000f8e020a */
.L_x_31:
[----:B-1----:R-:W-:Y:S01]  /*1fe0*/  IMAD.U32 R6, R63, -0x80000000, RZ ;  /* 0x800000003f067824 */ /* 0x002fe200078e00ff */
[----:B------:R-:W1:Y:S01]  /*1ff0*/  S2R R5, SR_TID.X ;  /* 0x0000000000057919 */ /* 0x000e620000002100 */
[----:B------:R-:W-:Y:S02]  /*2000*/  USHF.L.U32 UR29, UR18, 0x3, URZ ;  /* 0x00000003121d7899 */ /* 0x000fe400080006ff */
[----:B------:R-:W2:Y:S01]  /*2010*/  SYNCS.PHASECHK.TRANS64.TRYWAIT P0, [UR11+0x20], R6 ;  /* 0x00002006ff0075a7 */ /* 0x000ea2000800110b */
[----:B-1----:R-:W-:-:S05]  /*2020*/  LEA R61, R5, UR11, 0x7 ;  /* 0x0000000b053d7c11 */ /* 0x002fca000f8e38ff */
[----:B------:R-:W-:-:S05]  /*2030*/  VIADD R3, R61, 0x8430 ;  /* 0x000084303d037836 */ /* 0x000fca0000000000 */
[----:B------:R-:W-:Y:S01]  /*2040*/  SHF.R.U32.HI R60, RZ, 0x3, R3 ;  /* 0x00000003ff3c7819 */ /* 0x000fe20000011603 */
[----:B--2---:R-:W-:Y:S06]  /*2050*/  @!P0 BRA `(.L_x_27) ;  /* 0x0000002000608947 */ /* 0x004fec0003800000 */
.L_x_45:
[----:B------:R-:W2:Y:S01]  /*2060*/  S2UR UR12, SR_CgaCtaId ;  /* 0x00000000000c79c3 */ /* 0x000ea20000008800 */
[----:B-1----:R-:W-:Y:S01]  /*2070*/  VIADD R0, R61, 0x8420 ;  /* 0x000084203d007836 */ /* 0x002fe20000000000 */
[----:B------:R-:W-:Y:S01]  /*2080*/  LOP3.LUT R60, R3, 0x70, R60, 0x78, !PT ;  /* 0x00000070033c7812 */ /* 0x000fe200078e783c */
[----:B------:R-:W-:Y:S01]  /*2090*/  VIADD R7, R61, 0x8410 ;  /* 0x000084103d077836 */ /* 0x000fe20000000000 */
[----:B------:R-:W-:Y:S01]  /*20a0*/  UIADD3 UR32, UP1, UPT, UR24, 0x2c0, URZ ;  /* 0x000002c018207890 */ /* 0x000fe2000ff3e0ff */
[----:B------:R-:W-:Y:S01]  /*20b0*/  IMAD.U32 R5, R5, 0x10000, RZ ;  /* 0x0001000005057824 */ /* 0x000fe200078e00ff */
[----:B------:R-:W-:Y:S01]  /*20c0*/  SHF.R.U32.HI R3, RZ, 0x3, R0 ;  /* 0x00000003ff037819 */ /* 0x000fe20000011600 */
[----:B------:R-:W-:Y:S01]  /*20d0*/  VIADD R61, R61, 0x8400 ;  /* 0x000084003d3d7836 */ /* 0x000fe20000000000 */
[----:B------:R-:W-:Y:S01]  /*20e0*/  SHF.R.U32.HI R2, RZ, 0x3, R7 ;  /* 0x00000003ff027819 */ /* 0x000fe20000011607 */
[----:B------:R-:W-:Y:S01]  /*20f0*/  UIADD3 UR30, UP0, UPT, UR24, 0x240, URZ ;  /* 0x00000240181e7890 */ /* 0x000fe2000ff1e0ff */
[----:B------:R-:W-:Y:S01]  /*2100*/  LOP3.LUT R3, R0, 0x70, R3, 0x78, !PT ;  /* 0x0000007000037812 */ /* 0x000fe200078e7803 */
[----:B------:R-:W1:Y:S01]  /*2110*/  LDCU UR27, c[0x0][0x6e4] ;  /* 0x0000dc80ff1b77ac */ /* 0x000e620008000800 */
[----:B------:R-:W-:-:S02]  /*2120*/  LOP3.LUT R5, R5, 0xe00000, RZ, 0xc0, !PT ;  /* 0x00e0000005057812 */ /* 0x000fc400078ec0ff */
[----:B------:R-:W-:Y:S01]  /*2130*/  SHF.R.U32.HI R0, RZ, 0x3, R61 ;  /* 0x00000003ff007819 */ /* 0x000fe2000001163d */
[----:B------:R-:W-:Y:S01]  /*2140*/  ULEA UR10, UR10, UR17, 0x8 ;  /* 0x000000110a0a7291 */ /* 0x000fe2000f8e40ff */
[----:B------:R-:W-:Y:S01]  /*2150*/  ISETP.NE.AND P0, PT, R65, RZ, PT ;  /* 0x000000ff4100720c */ /* 0x000fe20003f05270 */
[----:B------:R-:W-:Y:S01]  /*2160*/  IMAD.IADD R62, R64, 0x1, R5 ;  /* 0x00000001403e7824 */ /* 0x000fe200078e0205 */
[----:B------:R-:W-:Y:S01]  /*2170*/  LOP3.LUT R2, R7, 0x70, R2, 0x78, !PT ;  /* 0x0000007007027812 */ /* 0x000fe200078e7802 */
[----:B------:R-:W-:Y:S01]  /*2180*/  USHF.L.U32 UR5, UR4, 0x7, URZ ;  /* 0x0000000704057899 */ /* 0x000fe200080006ff */
[----:B------:R-:W-:Y:S01]  /*2190*/  LOP3.LUT R0, R61, 0x70, R0, 0x78, !PT ;  /* 0x000000703d007812 */ /* 0x000fe200078e7800 */
[----:B------:R-:W-:Y:S02]  /*21a0*/  USHF.L.U32 UR9, UR4, 0x8, URZ ;  /* 0x0000000804097899 */ /* 0x000fe400080006ff */
[----:B------:R-:W-:Y:S02]  /*21b0*/  UIADD3.X UR33, UPT, UPT, URZ, UR25, URZ, UP1, !UPT ;  /* 0x00000019ff217290 */ /* 0x000fe40008ffe4ff */
[----:B------:R-:W-:Y:S01]  /*21c0*/  UIADD3.X UR31, UPT, UPT, URZ, UR25, URZ, UP0, !UPT ;  /* 0x00000019ff1f7290 */ /* 0x000fe200087fe4ff */
[----:B------:R-:W-:Y:S01]  /*21d0*/  UMOV UR28, URZ ;  /* 0x000000ff001c7c82 */ /* 0x000fe20008000000 */
[----:B------:R-:W-:Y:S01]  /*21e0*/  UMOV UR26, 0x400 ;  /* 0x00000400001a7882 */ /* 0x000fe20000000000 */
[----:B--2---:R-:W-:-:S09]  /*21f0*/  UMOV UR8, UR16 ;  /* 0x0000001000087c82 */ /* 0x004fd20008000000 */
.L_x_30:
[----:B------:R-:W-:Y:S01]  /*2200*/  R2UR UR4, R62 ;  /* 0x000000003e0472ca */ /* 0x000fe200000e0000 */
[----:B------:R-:W-:Y:S02]  /*2210*/  USHF.R.S32.HI UR6, URZ, 0x1f, UR29 ;  /* 0x0000001fff067899 */ /* 0x000fe4000801141d */
[----:B------:R-:W-:Y:S02]  /*2220*/  ULEA UR7, UR12, UR26, 0x18 ;  /* 0x0000001a0c077291 */ /* 0x000fe4000f8ec0ff */
[----:B------:R-:W-:-:S08]  /*2230*/  ULEA.HI UR6, UR6, UR29, URZ, 0x2 ;  /* 0x0000001d06067291 */ /* 0x000fd0000f8f10ff */
[----:B-1----:R-:W2:Y:S02]  /*2240*/  LDTM.x32 R28, tmem[UR4] ;  /* 0x00000004001c79ee */ /* 0x002ea400082c0000 */
[----:B-12---:R-:W-:Y:S01]  /*2250*/  FMUL R66, R29, UR27 ;  /* 0x0000001b1d427c20 */ /* 0x006fe20008400000 */
[----:B------:R-:W-:Y:S01]  /*2260*/  FMUL R67, R28, UR27 ;  /* 0x0000001b1c437c20 */ /* 0x000fe20008400000 */
[----:B------:R-:W-:Y:S01]  /*2270*/  FMUL R68, R31, UR27 ;  /* 0x0000001b1f447c20 */ /* 0x000fe20008400000 */
[----:B------:R-:W-:Y:S01]  /*2280*/  FMUL R69, R30, UR27 ;  /* 0x0000001b1e457c20 */ /* 0x000fe20008400000 */
[----:B------:R-:W-:Y:S01]  /*2290*/  FMUL R70, R33, UR27 ;  /* 0x0000001b21467c20 */ /* 0x000fe20008400000 */
[----:B------:R-:W-:Y:S01]  /*22a0*/  FMUL R71, R32, UR27 ;  /* 0x0000001b20477c20 */ /* 0x000fe20008400000 */
[----:B------:R-:W-:Y:S01]  /*22b0*/  FMUL R72, R35, UR27 ;  /* 0x0000001b23487c20 */ /* 0x000fe20008400000 */
[----:B------:R-:W-:Y:S01]  /*22c0*/  FMUL R73, R34, UR27 ;  /* 0x0000001b22497c20 */ /* 0x000fe20008400000 */
[----:B------:R-:W-:Y:S01]  /*22d0*/  FMUL R74, R37, UR27 ;  /* 0x0000001b254a7c20 */ /* 0x000fe20008400000 */
[----:B------:R-:W1:Y:S01]  /*22e0*/  LDTM.x32 R4, tmem[UR4+0x20] ;  /* 0x00002004000479ee */ /* 0x000e6200082c0000 */
[----:B------:R-:W-:Y:S01]  /*22f0*/  ULOP3.LUT UR4, UR6, 0xfffffffc, URZ, 0xc0, !UPT ;  /* 0xfffffffc06047892 */ /* 0x000fe2000f8ec0ff */
[----:B------:R-:W-:Y:S01]  /*2300*/  FMUL R75, R36, UR27 ;  /* 0x0000001b244b7c20 */ /* 0x000fe20008400000 */
[----:B------:R-:W-:Y:S01]  /*2310*/  FMUL R76, R39, UR27 ;  /* 0x0000001b274c7c20 */ /* 0x000fe20008400000 */
[----:B------:R-:W-:Y:S01]  /*2320*/  FMUL R77, R38, UR27 ;  /* 0x0000001b264d7c20 */ /* 0x000fe20008400000 */
[----:B------:R-:W-:Y:S01]  /*2330*/  UIADD3 UR4, UPT, UPT, -UR4, UR29, URZ ;  /* 0x0000001d04047290 */ /* 0x000fe2000fffe1ff */
[----:B------:R-:W-:Y:S01]  /*2340*/  FMUL R78, R41, UR27 ;  /* 0x0000001b294e7c20 */ /* 0x000fe20008400000 */
[----:B------:R-:W-:Y:S01]  /*2350*/  FMUL R79, R40, UR27 ;  /* 0x0000001b284f7c20 */ /* 0x000fe20008400000 */
[----:B------:R-:W-:Y:S01]  /*2360*/  FMUL R80, R43, UR27 ;  /* 0x0000001b2b507c20 */ /* 0x000fe20008400000 */
[----:B------:R-:W-:Y:S01]  /*2370*/  FMUL R83, R42, UR27 ;  /* 0x0000001b2a537c20 */ /* 0x000fe20008400000 */
[----:B------:R-:W-:Y:S01]  /*2380*/  F2FP.BF16.F32.PACK_AB R39, R72, R73 ;  /* 0x000000494827723e */ /* 0x000fe200000010ff */
[----:B------:R-:W-:Y:S01]  /*2390*/  FMUL R45, R45, UR27 ;  /* 0x0000001b2d2d7c20 */ /* 0x000fe20008400000 */
[----:B------:R-:W-:Y:S01]  /*23a0*/  MOV R81, UR4 ;  /* 0x0000000400517c02 */ /* 0x000fe20008000f00 */
[----:B------:R-:W-:Y:S01]  /*23b0*/  FMUL R44, R44, UR27 ;  /* 0x0000001b2c2c7c20 */ /* 0x000fe20008400000 */
[----:B------:R-:W-:Y:S01]  /*23c0*/  F2FP.BF16.F32.PACK_AB R38, R70, R71 ;  /* 0x000000474626723e */ /* 0x000fe200000010ff */
[----:B------:R-:W-:Y:S01]  /*23d0*/  FMUL R47, R47, UR27 ;  /* 0x0000001b2f2f7c20 */ /* 0x000fe20008400000 */
[----:B------:R-:W-:Y:S01]  /*23e0*/  F2FP.BF16.F32.PACK_AB R37, R68, R69 ;  /* 0x000000454425723e */ /* 0x000fe200000010ff */
[----:B------:R-:W-:Y:S01]  /*23f0*/  FMUL R46, R46, UR27 ;  /* 0x0000001b2e2e7c20 */ /* 0x000fe20008400000 */
[----:B------:R-:W-:Y:S01]  /*2400*/  F2FP.BF16.F32.PACK_AB R36, R66, R67 ;  /* 0x000000434224723e */ /* 0x000fe200000010ff */
[----:B------:R-:W-:Y:S01]  /*2410*/  FMUL R49, R49, UR27 ;  /* 0x0000001b31317c20 */ /* 0x000fe20008400000 */
[----:B------:R-:W-:Y:S01]  /*2420*/  LEA R87, R81, R0, 0xe ;  /* 0x0000000051577211 */ /* 0x000fe200078e70ff */
[----:B------:R-:W-:Y:S01]  /*2430*/  FMUL R48, R48, UR27 ;  /* 0x0000001b30307c20 */ /* 0x000fe20008400000 */
[----:B------:R-:W-:Y:S01]  /*2440*/  F2FP.BF16.F32.PACK_AB R43, R80, R83 ;  /* 0x00000053502b723e */ /* 0x000fe200000010ff */
[----:B------:R-:W-:Y:S01]  /*2450*/  FMUL R51, R51, UR27 ;  /* 0x0000001b33337c20 */ /* 0x000fe20008400000 */
[----:B------:R-:W-:Y:S01]  /*2460*/  F2FP.BF16.F32.PACK_AB R42, R78, R79 ;  /* 0x0000004f4e2a723e */ /* 0x000fe200000010ff */
[----:B------:R-:W-:Y:S01]  /*2470*/  STS.128 [R87], R36 ;  /* 0x0000002457007388 */ /* 0x000fe20000000c00 */
[----:B------:R-:W-:Y:S01]  /*2480*/  F2FP.BF16.F32.PACK_AB R41, R76, R77 ;  /* 0x0000004d4c29723e */ /* 0x000fe200000010ff */
[----:B-1----:R-:W-:Y:S01]  /*2490*/  FMUL R82, R4, UR27 ;  /* 0x0000001b04527c20 */ /* 0x002fe20008400000 */
[----:B------:R-:W-:Y:S01]  /*24a0*/  F2FP.BF16.F32.PACK_AB R40, R74, R75 ;  /* 0x0000004b4a28723e */ /* 0x000fe200000010ff */
[----:B------:R-:W-:Y:S01]  /*24b0*/  FMUL R85, R5, UR27 ;  /* 0x0000001b05557c20 */ /* 0x000fe20008400000 */
[----:B------:R-:W-:Y:S01]  /*24c0*/  LEA R86, R81, R2, 0xe ;  /* 0x0000000251567211 */ /* 0x000fe200078e70ff */
[----:B------:R-:W-:Y:S01]  /*24d0*/  FMUL R84, R82, -1.4426950216293334961 ;  /* 0xbfb8aa3b52547820 */ /* 0x000fe20000400000 */
[----:B------:R-:W-:Y:S01]  /*24e0*/  FMUL R50, R50, UR27 ;  /* 0x0000001b32327c20 */ /* 0x000fe20008400000 */
[----:B------:R-:W-:Y:S01]  /*24f0*/  FMUL R4, R85, -1.4426950216293334961 ;  /* 0xbfb8aa3b55047820 */ /* 0x000fe20000400000 */
[----:B------:R-:W-:Y:S01]  /*2500*/  FMUL R53, R53, UR27 ;  /* 0x0000001b35357c20 */ /* 0x000fe20008400000 */
[----:B------:R1:W-:Y:S01]  /*2510*/  STS.128 [R86], R40 ;  /* 0x0000002856007388 */ /* 0x0003e20000000c00 */
[----:B------:R-:W-:Y:S01]  /*2520*/  F2FP.BF16.F32.PACK_AB R5, R47, R46 ;  /* 0x0000002e2f05723e */ /* 0x000fe200000010ff */
[----:B------:R-:W-:Y:S01]  /*2530*/  MUFU.EX2 R84, R84 ;  /* 0x0000005400547308 */ /* 0x000fe20000000800 */
[----:B------:R-:W-:Y:S01]  /*2540*/  LEA R91, R81, R3, 0xe ;  /* 0x00000003515b7211 */ /* 0x000fe200078e70ff */
[----:B------:R-:W-:Y:S01]  /*2550*/  FMUL R9, R9, UR27 ;  /* 0x0000001b09097c20 */ /* 0x000fe20008400000 */
[----:B------:R-:W-:Y:S01]  /*2560*/  LEA R89, R81, R60, 0xe ;  /* 0x0000003c51597211 */ /* 0x000fe200078e70ff */
[----:B------:R-:W-:Y:S01]  /*2570*/  FMUL R8, R8, UR27 ;  /* 0x0000001b08087c20 */ /* 0x000fe20008400000 */
[----:B------:R-:W-:Y:S01]  /*2580*/  FMUL R10, R10, UR27 ;  /* 0x0000001b0a0a7c20 */ /* 0x000fe20008400000 */
[----:B------:R-:W-:Y:S01]  /*2590*/  FMUL R90, R9, -1.4426950216293334961 ;  /* 0xbfb8aa3b095a7820 */ /* 0x000fe20000400000 */
        /* <DEDUP_REMOVED lines=15> */
[----:B-1----:R-:W-:Y:S01]  /*2690*/  FMUL R43, R54, UR27 ;  /* 0x0000001b362b7c20 */ /* 0x002fe20008400000 */
[----:B------:R-:W-:Y:S01]  /*26a0*/  FMUL R40, R6, UR27 ;  /* 0x0000001b06287c20 */ /* 0x000fe20008400000 */
[----:B------:R-:W-:Y:S01]  /*26b0*/  FMUL R54, R59, UR27 ;  /* 0x0000001b3b367c20 */ /* 0x000fe20008400000 */
[----:B------:R-:W-:Y:S01]  /*26c0*/  FMUL R59, R7, UR27 ;  /* 0x0000001b073b7c20 */ /* 0x000fe20008400000 */
[----:B------:R1:W2:Y:S01]  /*26d0*/  MUFU.EX2 R41, R4 ;  /* 0x0000000400297308 */ /* 0x0002a20000000800 */
[----:B------:R-:W-:Y:S01]  /*26e0*/  FMUL R88, R40, -1.4426950216293334961 ;  /* 0xbfb8aa3b28587820 */ /* 0x000fe20000400000 */
[----:B------:R-:W-:Y:S01]  /*26f0*/  FMUL R86, R52, UR27 ;  /* 0x0000001b34567c20 */ /* 0x000fe20008400000 */
[----:B------:R-:W-:Y:S01]  /*2700*/  FMUL R87, R59, -1.4426950216293334961 ;  /* 0xbfb8aa3b3b577820 */ /* 0x000fe20000400000 */
[----:B------:R-:W-:Y:S01]  /*2710*/  FMUL R42, R55, UR27 ;  /* 0x0000001b372a7c20 */ /* 0x000fe20008400000 */
[----:B------:R-:W-:Y:S01]  /*2720*/  FMUL R52, R57, UR27 ;  /* 0x0000001b39347c20 */ /* 0x000fe20008400000 */
[----:B------:R-:W-:Y:S01]  /*2730*/  FMUL R55, R58, UR27 ;  /* 0x0000001b3a377c20 */ /* 0x000fe20008400000 */
[----:B------:R-:W-:Y:S01]  /*2740*/  FMUL R57, R56, UR27 ;  /* 0x0000001b38397c20 */ /* 0x000fe20008400000 */
[----:B------:R-:W-:Y:S01]  /*2750*/  MUFU.EX2 R88, R88 ;  /* 0x0000005800587308 */ /* 0x000fe20000000800 */
[----:B------:R-:W-:Y:S01]  /*2760*/  F2FP.BF16.F32.PACK_AB R7, R51, R50 ;  /* 0x000000323307723e */ /* 0x000fe200000010ff */
[----:B------:R-:W-:Y:S01]  /*2770*/  FMUL R56, R8, -1.4426950216293334961 ;  /* 0xbfb8aa3b08387820 */ /* 0x000fe20000400000 */
[----:B------:R-:W-:Y:S01]  /*2780*/  F2FP.BF16.F32.PACK_AB R6, R49, R48 ;  /* 0x000000303106723e */ /* 0x000fe200000010ff */
[----:B------:R-:W-:Y:S01]  /*2790*/  FMUL R58, R12, -1.4426950216293334961 ;  /* 0xbfb8aa3b0c3a7820 */ /* 0x000fe20000400000 */
[----:B------:R-:W-:-:S02]  /*27a0*/  F2FP.BF16.F32.PACK_AB R39, R54, R55 ;  /* 0x000000373627723e */ /* 0x000fc400000010ff */
[----:B------:R-:W-:Y:S01]  /*27b0*/  F2FP.BF16.F32.PACK_AB R38, R52, R57 ;  /* 0x000000393426723e */ /* 0x000fe200000010ff */
[----:B------:R-:W-:Y:S01]  /*27c0*/  MUFU.EX2 R87, R87 ;  /* 0x0000005700577308 */ /* 0x000fe20000000800 */
[----:B-1----:R-:W-:Y:S01]  /*27d0*/  F2FP.BF16.F32.PACK_AB R4, R45, R44 ;  /* 0x0000002c2d04723e */ /* 0x002fe200000010ff */
[----:B--2---:R-:W-:Y:S01]  /*27e0*/  FADD R92, R41, 1 ;  /* 0x3f800000295c7421 */ /* 0x004fe20000000000 */
[----:B------:R-:W-:Y:S01]  /*27f0*/  F2FP.BF16.F32.PACK_AB R37, R42, R43 ;  /* 0x0000002b2a25723e */ /* 0x000fe200000010ff */
[----:B------:R-:W-:Y:S01]  /*2800*/  FMUL R41, R19, UR27 ;  /* 0x0000001b13297c20 */ /* 0x000fe20008400000 */
[----:B------:R-:W-:Y:S01]  /*2810*/  F2FP.BF16.F32.PACK_AB R36, R53, R86 ;  /* 0x000000563524723e */ /* 0x000fe200000010ff */
[----:B------:R1:W-:Y:S01]  /*2820*/  STS.128 [R91], R4 ;  /* 0x000000045b007388 */ /* 0x0003e20000000c00 */
[----:B------:R-:W-:Y:S01]  /*2830*/  FMUL R19, R21, UR27 ;  /* 0x0000001b15137c20 */ /* 0x000fe20008400000 */
[----:B------:R-:W-:Y:S02]  /*2840*/  MUFU.RCP R92, R92 ;  /* 0x0000005c005c7308 */ /* 0x000fe40000001000 */
[----:B------:R2:W-:Y:S06]  /*2850*/  STS.128 [R89], R36 ;  /* 0x0000002459007388 */ /* 0x0005ec0000000c00 */
[----:B------:R-:W3:Y:S08]  /*2860*/  MUFU.EX2 R56, R56 ;  /* 0x0000003800387308 */ /* 0x000ef00000000800 */
[----:B------:R-:W4:Y:S01]  /*2870*/  MUFU.EX2 R58, R58 ;  /* 0x0000003a003a7308 */ /* 0x000f220000000800 */
[----:B---3--:R-:W-:Y:S01]  /*2880*/  FADD R56, R56, 1 ;  /* 0x3f80000038387421 */ /* 0x008fe20000000000 */
[----:B-1----:R-:W-:Y:S01]  /*2890*/  FADD R91, R88, 1 ;  /* 0x3f800000585b7421 */ /* 0x002fe20000000000 */
[----:B------:R-:W-:-:S05]  /*28a0*/  FADD R88, R87, 1 ;  /* 0x3f80000057587421 */ /* 0x000fca0000000000 */
[----:B------:R1:W-:Y:S01]  /*28b0*/  MUFU.EX2 R4, R90 ;  /* 0x0000005a00047308 */ /* 0x0003e20000000800 */
[----:B------:R-:W-:Y:S01]  /*28c0*/  FMUL R6, R10, -1.4426950216293334961 ;  /* 0xbfb8aa3b0a067820 */ /* 0x000fe20000400000 */
[----:B--2---:R-:W-:Y:S01]  /*28d0*/  FADD R37, R84, 1 ;  /* 0x3f80000054257421 */ /* 0x004fe20000000000 */
[----:B------:R-:W-:Y:S01]  /*28e0*/  FMUL R7, R11, UR27 ;  /* 0x0000001b0b077c20 */ /* 0x000fe20008400000 */
[----:B------:R-:W-:Y:S01]  /*28f0*/  FMUL R11, R13, -1.4426950216293334961 ;  /* 0xbfb8aa3b0d0b7820 */ /* 0x000fe20000400000 */
[----:B------:R-:W-:Y:S01]  /*2900*/  FMUL R38, R14, -1.4426950216293334961 ;  /* 0xbfb8aa3b0e267820 */ /* 0x000fe20000400000 */
[----:B------:R-:W-:Y:S01]  /*2910*/  FMUL R39, R15, -1.4426950216293334961 ;  /* 0xbfb8aa3b0f277820 */ /* 0x000fe20000400000 */
[----:B------:R-:W-:Y:S01]  /*2920*/  FMUL R5, R7, -1.4426950216293334961 ;  /* 0xbfb8aa3b07057820 */ /* 0x000fe20000400000 */
[----:B------:R-:W2:Y:S01]  /*2930*/  MUFU.RCP R88, R88 ;  /* 0x0000005800587308 */ /* 0x000ea20000001000 */
[----:B----4-:R-:W-:Y:S01]  /*2940*/  FADD R58, R58, 1 ;  /* 0x3f8000003a3a7421 */ /* 0x010fe20000000000 */
[----:B------:R-:W-:Y:S01]  /*2950*/  FMUL R89, R17, -1.4426950216293334961 ;  /* 0xbfb8aa3b11597820 */ /* 0x000fe20000400000 */
[----:B------:R-:W-:Y:S01]  /*2960*/  FMUL R84, R18, -1.4426950216293334961 ;  /* 0xbfb8aa3b12547820 */ /* 0x000fe20000400000 */
[----:B------:R-:W-:-:S04]  /*2970*/  FMUL R87, R20, -1.4426950216293334961 ;  /* 0xbfb8aa3b14577820 */ /* 0x000fc80000400000 */
[----:B------:R-:W3:Y:S01]  /*2980*/  MUFU.RCP R37, R37 ;  /* 0x0000002500257308 */ /* 0x000ee20000001000 */
[----:B-1----:R-:W-:-:S07]  /*2990*/  FMUL R90, R16, -1.4426950216293334961 ;  /* 0xbfb8aa3b105a7820 */ /* 0x002fce0000400000 */
[----:B------:R-:W1:Y:S01]  /*29a0*/  MUFU.RCP R91, R91 ;  /* 0x0000005b005b7308 */ /* 0x000e620000001000 */
[----:B--2---:R-:W-:Y:S01]  /*29b0*/  FMUL R21, R59, R88 ;  /* 0x000000583b157220 */ /* 0x004fe20000400000 */
[----:B------:R-:W-:-:S03]  /*29c0*/  FADD R88, R4, 1 ;  /* 0x3f80000004587421 */ /* 0x000fc60000000000 */
[----:B------:R-:W-:Y:S01]  /*29d0*/  FMUL R68, R68, R21 ;  /* 0x0000001544447220 */ /* 0x000fe20000400000 */
[----:B------:R-:W-:Y:S02]  /*29e0*/  FMUL R21, R22, UR27 ;  /* 0x0000001b16157c20 */ /* 0x000fe40008400000 */
[----:B------:R-:W2:Y:S01]  /*29f0*/  MUFU.EX2 R6, R6 ;  /* 0x0000000600067308 */ /* 0x000ea20000000800 */
[----:B---3--:R-:W-:Y:S01]  /*2a00*/  FMUL R36, R82, R37 ;  /* 0x0000002552247220 */ /* 0x008fe20000400000 */
[----:B------:R-:W-:Y:S01]  /*2a10*/  FMUL R37, R85, R92 ;  /* 0x0000005c55257220 */ /* 0x000fe20000400000 */
[----:B------:R-:W-:Y:S02]  /*2a20*/  FMUL R4, R21, -1.4426950216293334961 ;  /* 0xbfb8aa3b15047820 */ /* 0x000fe40000400000 */
[----:B------:R-:W-:Y:S01]  /*2a30*/  FMUL R36, R67, R36 ;  /* 0x0000002443247220 */ /* 0x000fe20000400000 */
[----:B------:R-:W-:Y:S01]  /*2a40*/  FMUL R37, R66, R37 ;  /* 0x0000002542257220 */ /* 0x000fe20000400000 */
[----:B------:R-:W-:Y:S01]  /*2a50*/  FMUL R67, R41, -1.4426950216293334961 ;  /* 0xbfb8aa3b29437820 */ /* 0x000fe20000400000 */
[----:B------:R-:W3:Y:S01]  /*2a60*/  MUFU.RCP R88, R88 ;  /* 0x0000005800587308 */ /* 0x000ee20000001000 */
[----:B-1----:R-:W-:-:S04]  /*2a70*/  FMUL R66, R40, R91 ;  /* 0x0000005b28427220 */ /* 0x002fc80000400000 */
[----:B------:R-:W-:Y:S01]  /*2a80*/  FMUL R69, R69, R66 ;  /* 0x0000004245457220 */ /* 0x000fe20000400000 */
[----:B------:R-:W-:Y:S02]  /*2a90*/  FMUL R66, R19, -1.4426950216293334961 ;  /* 0xbfb8aa3b13427820 */ /* 0x000fe40000400000 */
[----:B------:R-:W1:Y:S01]  /*2aa0*/  MUFU.RCP R91, R56 ;  /* 0x00000038005b7308 */ /* 0x000e620000001000 */
[----:B--2---:R-:W-:-:S07]  /*2ab0*/  FADD R92, R6, 1 ;  /* 0x3f800000065c7421 */ /* 0x004fce0000000000 */
[----:B------:R-:W2:Y:S01]  /*2ac0*/  MUFU.EX2 R5, R5 ;  /* 0x0000000500057308 */ /* 0x000ea20000000800 */
[----:B---3--:R-:W-:-:S04]  /*2ad0*/  FMUL R93, R9, R88 ;  /* 0x00000058095d7220 */ /* 0x008fc80000400000 */
[----:B------:R-:W-:-:S03]  /*2ae0*/  FMUL R70, R70, R93 ;  /* 0x0000005d46467220 */ /* 0x000fc60000400000 */
[----:B------:R-:W-:Y:S01]  /*2af0*/  MUFU.EX2 R11, R11 ;  /* 0x0000000b000b7308 */ /* 0x000fe20000000800 */
[----:B-1----:R-:W-:Y:S01]  /*2b00*/  FMUL R22, R8, R91 ;  /* 0x0000005b08167220 */ /* 0x002fe20000400000 */
[----:B------:R-:W-:-:S03]  /*2b10*/  FMUL R56, R23, UR27 ;  /* 0x0000001b17387c20 */ /* 0x000fc60008400000 */
[----:B------:R-:W-:Y:S01]  /*2b20*/  FMUL R71, R71, R22 ;  /* 0x0000001647477220 */ /* 0x000fe20000400000 */
[----:B------:R-:W-:Y:S01]  /*2b30*/  FMUL R22, R24, UR27 ;  /* 0x0000001b18167c20 */ /* 0x000fe20008400000 */
[----:B------:R-:W-:Y:S01]  /*2b40*/  FMUL R23, R56, -1.4426950216293334961 ;  /* 0xbfb8aa3b38177820 */ /* 0x000fe20000400000 */
[----:B------:R-:W1:Y:S01]  /*2b50*/  MUFU.RCP R91, R92 ;  /* 0x0000005c005b7308 */ /* 0x000e620000001000 */
[----:B--2---:R-:W-:Y:S01]  /*2b60*/  FADD R93, R5, 1 ;  /* 0x3f800000055d7421 */ /* 0x004fe20000000000 */
[----:B------:R-:W-:Y:S01]  /*2b70*/  FMUL R6, R22, -1.4426950216293334961 ;  /* 0xbfb8aa3b16067820 */ /* 0x000fe20000400000 */
[----:B------:R-:W-:-:S05]  /*2b80*/  FMUL R5, R25, -1.4426950216293334961 ;  /* 0xbfb8aa3b19057820 */ /* 0x000fca0000400000 */
[----:B------:R-:W2:Y:S08]  /*2b90*/  MUFU.RCP R24, R93 ;  /* 0x0000005d00187308 */ /* 0x000eb00000001000 */
[----:B------:R-:W3:Y:S01]  /*2ba0*/  MUFU.EX2 R38, R38 ;  /* 0x0000002600267308 */ /* 0x000ee20000000800 */
[----:B-1----:R-:W-:-:S04]  /*2bb0*/  FMUL R88, R10, R91 ;  /* 0x0000005b0a587220 */ /* 0x002fc80000400000 */
[----:B------:R-:W-:Y:S01]  /*2bc0*/  FMUL R73, R73, R88 ;  /* 0x0000005849497220 */ /* 0x000fe20000400000 */
[----:B------:R-:W-:Y:S02]  /*2bd0*/  FADD R88, R11, 1 ;  /* 0x3f8000000b587421 */ /* 0x000fe40000000000 */
[----:B------:R-:W1:Y:S01]  /*2be0*/  MUFU.EX2 R90, R90 ;  /* 0x0000005a005a7308 */ /* 0x000e620000000800 */
[C---:B--2---:R-:W-:Y:S01]  /*2bf0*/  FMUL R11, R7.reuse, R24 ;  /* 0x00000018070b7220 */ /* 0x044fe20000400000 */
[----:B------:R-:W-:-:S03]  /*2c00*/  F2FP.BF16.F32.PACK_AB R7, R7, R10 ;  /* 0x0000000a0707723e */ /* 0x000fc600000010ff */
[----:B------:R-:W-:-:S03]  /*2c10*/  FMUL R72, R72, R11 ;  /* 0x0000000b48487220 */ /* 0x000fc60000400000 */
[----:B------:R-:W2:Y:S01]  /*2c20*/  MUFU.EX2 R39, R39 ;  /* 0x0000002700277308 */ /* 0x000ea20000000800 */
[----:B---3--:R-:W-:-:S07]  /*2c30*/  FADD R11, R38, 1 ;  /* 0x3f800000260b7421 */ /* 0x008fce0000000000 */
[----:B------:R3:W4:Y:S01]  /*2c40*/  MUFU.RCP R24, R88 ;  /* 0x0000005800187308 */ /* 0x0007220000001000 */
[----:B-1----:R-:W-:-:S07]  /*2c50*/  FADD R90, R90, 1 ;  /* 0x3f8000005a5a7421 */ /* 0x002fce0000000000 */
[----:B------:R-:W1:Y:S08]  /*2c60*/  MUFU.RCP R11, R11 ;  /* 0x0000000b000b7308 */ /* 0x000e700000001000 */
[----:B------:R2:W5:Y:S01]  /*2c70*/  MUFU.RCP R91, R58 ;  /* 0x0000003a005b7308 */ /* 0x0005620000001000 */
[----:B---3--:R-:W-:-:S07]  /*2c80*/  FMUL R88, R27, -1.4426950216293334961 ;  /* 0xbfb8aa3b1b587820 */ /* 0x008fce0000400000 */
[----:B------:R-:W-:Y:S08]  /*2c90*/  MUFU.EX2 R89, R89 ;  /* 0x0000005900597308 */ /* 0x000ff00000000800 */
[----:B------:R-:W-:Y:S01]  /*2ca0*/  MUFU.EX2 R84, R84 ;  /* 0x0000005400547308 */ /* 0x000fe20000000800 */
[----:B--2---:R-:W-:Y:S01]  /*2cb0*/  FADD R58, R39, 1 ;  /* 0x3f800000273a7421 */ /* 0x004fe20000000000 */
[----:B----4-:R-:W-:Y:S01]  /*2cc0*/  FMUL R39, R13, R24 ;  /* 0x000000180d277220 */ /* 0x010fe20000400000 */
[----:B-1----:R-:W-:Y:S01]  /*2cd0*/  FMUL R24, R14, R11 ;  /* 0x0000000b0e187220 */ /* 0x002fe20000400000 */
[----:B-----5:R-:W-:-:S02]  /*2ce0*/  FMUL R38, R12, R91 ;  /* 0x0000005b0c267220 */ /* 0x020fc40000400000 */
[----:B------:R-:W-:Y:S01]  /*2cf0*/  FMUL R74, R74, R39 ;  /* 0x000000274a4a7220 */ /* 0x000fe20000400000 */
[----:B------:R-:W-:Y:S01]  /*2d00*/  FMUL R77, R77, R24 ;  /* 0x000000184d4d7220 */ /* 0x000fe20000400000 */
[----:B------:R-:W1:Y:S01]  /*2d10*/  MUFU.RCP R11, R90 ;  /* 0x0000005a000b7308 */ /* 0x000e620000001000 */
[----:B------:R-:W-:Y:S01]  /*2d20*/  FMUL R75, R75, R38 ;  /* 0x000000264b4b7220 */ /* 0x000fe20000400000 */
[----:B------:R-:W-:Y:S01]  /*2d30*/  FMUL R38, R26, -1.4426950216293334961 ;  /* 0xbfb8aa3b1a267820 */ /* 0x000fe20000400000 */
[----:B------:R-:W-:Y:S01]  /*2d40*/  FMUL R24, R28, UR27 ;  /* 0x0000001b1c187c20 */ /* 0x000fe20008400000 */
[----:B------:R-:W-:-:S03]  /*2d50*/  FMUL R28, R30, -1.4426950216293334961 ;  /* 0xbfb8aa3b1e1c7820 */ /* 0x000fc60000400000 */
[----:B------:R-:W-:Y:S01]  /*2d60*/  FMUL R39, R24, -1.4426950216293334961 ;  /* 0xbfb8aa3b18277820 */ /* 0x000fe20000400000 */
[----:B------:R-:W2:Y:S08]  /*2d70*/  MUFU.EX2 R67, R67 ;  /* 0x0000004300437308 */ /* 0x000eb00000000800 */
[----:B------:R-:W3:Y:S01]  /*2d80*/  MUFU.EX2 R87, R87 ;  /* 0x0000005700577308 */ /* 0x000ee20000000800 */
[----:B-1----:R-:W-:Y:S01]  /*2d90*/  FMUL R90, R16, R11 ;  /* 0x0000000b105a7220 */ /* 0x002fe20000400000 */
[----:B------:R-:W-:-:S03]  /*2da0*/  FMUL R11, R31, -1.4426950216293334961 ;  /* 0xbfb8aa3b1f0b7820 */ /* 0x000fc60000400000 */
[----:B------:R-:W-:Y:S01]  /*2db0*/  FMUL R79, R79, R90 ;  /* 0x0000005a4f4f7220 */ /* 0x000fe20000400000 */
[----:B------:R-:W-:Y:S01]  /*2dc0*/  FADD R90, R89, 1 ;  /* 0x3f800000595a7421 */ /* 0x000fe20000000000 */
[----:B------:R-:W-:Y:S01]  /*2dd0*/  FADD R89, R84, 1 ;  /* 0x3f80000054597421 */ /* 0x000fe20000000000 */
[----:B------:R-:W1:Y:S01]  /*2de0*/  MUFU.EX2 R4, R4 ;  /* 0x0000000400047308 */ /* 0x000e620000000800 */
[----:B--2---:R-:W-:-:S07]  /*2df0*/  FADD R84, R67, 1 ;  /* 0x3f80000043547421 */ /* 0x004fce0000000000 */
[----:B------:R-:W2:Y:S01]  /*2e00*/  MUFU.EX2 R66, R66 ;  /* 0x0000004200427308 */ /* 0x000ea20000000800 */
[----:B---3--:R-:W-:-:S07]  /*2e10*/  FADD R67, R87, 1 ;  /* 0x3f80000057437421 */ /* 0x008fce0000000000 */
[----:B------:R-:W3:Y:S01]  /*2e20*/  MUFU.EX2 R23, R23 ;  /* 0x0000001700177308 */ /* 0x000ee20000000800 */
[----:B-1----:R-:W-:-:S07]  /*2e30*/  FADD R4, R4, 1 ;  /* 0x3f80000004047421 */ /* 0x002fce0000000000 */
[----:B------:R-:W1:Y:S01]  /*2e40*/  MUFU.RCP R58, R58 ;  /* 0x0000003a003a7308 */ /* 0x000e620000001000 */
[----:B--2---:R-:W-:-:S07]  /*2e50*/  FADD R66, R66, 1 ;  /* 0x3f80000042427421 */ /* 0x004fce0000000000 */
[----:B------:R-:W2:Y:S01]  /*2e60*/  MUFU.RCP R67, R67 ;  /* 0x0000004300437308 */ /* 0x000ea20000001000 */
[----:B---3--:R-:W-:-:S07]  /*2e70*/  FADD R23, R23, 1 ;  /* 0x3f80000017177421 */ /* 0x008fce0000000000 */
[----:B------:R-:W3:Y:S01]  /*2e80*/  MUFU.RCP R90, R90 ;  /* 0x0000005a005a7308 */ /* 0x000ee20000001000 */
[----:B-1----:R-:W-:Y:S01]  /*2e90*/  FMUL R91, R15, R58 ;  /* 0x0000003a0f5b7220 */ /* 0x002fe20000400000 */
[----:B------:R-:W-:-:S03]  /*2ea0*/  FMUL R58, R29, -1.4426950216293334961 ;  /* 0xbfb8aa3b1d3a7820 */ /* 0x000fc60000400000 */
[----:B------:R-:W-:-:S03]  /*2eb0*/  FMUL R76, R76, R91 ;  /* 0x0000005b4c4c7220 */ /* 0x000fc60000400000 */
[----:B------:R-:W1:Y:S01]  /*2ec0*/  MUFU.RCP R4, R4 ;  /* 0x0000000400047308 */ /* 0x000e620000001000 */
[----:B--2---:R-:W-:Y:S01]  /*2ed0*/  FMUL R67, R20, R67 ;  /* 0x0000004314437220 */ /* 0x004fe20000400000 */
[----:B------:R-:W-:-:S03]  /*2ee0*/  F2FP.BF16.F32.PACK_AB R20, R19, R20 ;  /* 0x000000141314723e */ /* 0x000fc600000010ff */
[----:B------:R-:W-:-:S03]  /*2ef0*/  FMUL R44, R44, R67 ;  /* 0x000000432c2c7220 */ /* 0x000fc60000400000 */
[----:B------:R-:W2:Y:S01]  /*2f00*/  MUFU.EX2 R6, R6 ;  /* 0x0000000600067308 */ /* 0x000ea20000000800 */
[----:B---3--:R-:W-:-:S04]  /*2f10*/  FMUL R87, R17, R90 ;  /* 0x0000005a11577220 */ /* 0x008fc80000400000 */
[----:B------:R-:W-:-:S03]  /*2f20*/  FMUL R78, R78, R87 ;  /* 0x000000574e4e7220 */ /* 0x000fc60000400000 */
[----:B------:R-:W3:Y:S01]  /*2f30*/  MUFU.EX2 R5, R5 ;  /* 0x0000000500057308 */ /* 0x000ee20000000800 */
[----:B-1----:R-:W-:Y:S01]  /*2f40*/  FMUL R67, R21, R4 ;  /* 0x0000000415437220 */ /* 0x002fe20000400000 */
[----:B------:R-:W-:Y:S01]  /*2f50*/  F2FP.BF16.F32.PACK_AB R21, R56, R21 ;  /* 0x000000153815723e */ /* 0x000fe200000010ff */
[----:B------:R-:W1:Y:S02]  /*2f60*/  S2R R4, SR_TID.X ;  /* 0x0000000000047919 */ /* 0x000e640000002100 */
[----:B------:R-:W-:-:S03]  /*2f70*/  FMUL R46, R46, R67 ;  /* 0x000000432e2e7220 */ /* 0x000fc60000400000 */
[----:B------:R-:W4:Y:S01]  /*2f80*/  MUFU.EX2 R38, R38 ;  /* 0x0000002600267308 */ /* 0x000f220000000800 */
[----:B--2---:R-:W-:-:S07]  /*2f90*/  FADD R87, R6, 1 ;  /* 0x3f80000006577421 */ /* 0x004fce0000000000 */
[----:B------:R-:W2:Y:S01]  /*2fa0*/  MUFU.RCP R66, R66 ;  /* 0x0000004200427308 */ /* 0x000ea20000001000 */
[----:B---3--:R-:W-:-:S07]  /*2fb0*/  FADD R6, R5, 1 ;  /* 0x3f80000005067421 */ /* 0x008fce0000000000 */
[----:B------:R-:W3:Y:S01]  /*2fc0*/  MUFU.RCP R23, R23 ;  /* 0x0000001700177308 */ /* 0x000ee20000001000 */
[----:B----4-:R-:W-:-:S07]  /*2fd0*/  FADD R5, R38, 1 ;  /* 0x3f80000026057421 */ /* 0x010fce0000000000 */
[----:B------:R-:W4:Y:S01]  /*2fe0*/  MUFU.EX2 R39, R39 ;  /* 0x0000002700277308 */ /* 0x000f220000000800 */
[----:B--2---:R-:W-:-:S04]  /*2ff0*/  FMUL R38, R19, R66 ;  /* 0x0000004213267220 */ /* 0x004fc80000400000 */
[----:B------:R-:W-:-:S03]  /*3000*/  FMUL R45, R45, R38 ;  /* 0x000000262d2d7220 */ /* 0x000fc60000400000 */
[----:B------:R-:W2:Y:S01]  /*3010*/  MUFU.EX2 R58, R58 ;  /* 0x0000003a003a7308 */ /* 0x000ea20000000800 */
[----:B---3--:R-:W-:-:S04]  /*3020*/  FMUL R38, R56, R23 ;  /* 0x0000001738267220 */ /* 0x008fc80000400000 */
[----:B------:R-:W-:Y:S01]  /*3030*/  FMUL R47, R47, R38 ;  /* 0x000000262f2f7220 */ /* 0x000fe20000400000 */
[----:B------:R-:W-:Y:S02]  /*3040*/  FMUL R38, R32, UR27 ;  /* 0x0000001b20267c20 */ /* 0x000fe40008400000 */
[----:B------:R-:W3:Y:S01]  /*3050*/  MUFU.EX2 R88, R88 ;  /* 0x0000005800587308 */ /* 0x000ee20000000800 */
[----:B----4-:R-:W-:-:S07]  /*3060*/  FADD R39, R39, 1 ;  /* 0x3f80000027277421 */ /* 0x010fce0000000000 */
[----:B------:R-:W-:Y:S01]  /*3070*/  MUFU.RCP R5, R5 ;  /* 0x0000000500057308 */ /* 0x000fe20000001000 */
[----:B--2---:R-:W-:-:S07]  /*3080*/  FADD R58, R58, 1 ;  /* 0x3f8000003a3a7421 */ /* 0x004fce0000000000 */
[----:B------:R-:W2:Y:S01]  /*3090*/  MUFU.RCP R89, R89 ;  /* 0x0000005900597308 */ /* 0x000ea20000001000 */
[----:B---3--:R-:W-:-:S07]  /*30a0*/  FADD R66, R88, 1 ;  /* 0x3f80000058427421 */ /* 0x008fce0000000000 */
[----:B------:R-:W3:Y:S08]  /*30b0*/  MUFU.RCP R84, R84 ;  /* 0x0000005400547308 */ /* 0x000ef00000001000 */
[----:B------:R-:W4:Y:S01]  /*30c0*/  MUFU.RCP R6, R6 ;  /* 0x0000000600067308 */ /* 0x000f220000001000 */
[----:B--2---:R-:W-:-:S04]  /*30d0*/  FMUL R90, R18, R89 ;  /* 0x00000059125a7220 */ /* 0x004fc80000400000 */
[----:B------:R-:W-:-:S03]  /*30e0*/  FMUL R83, R83, R90 ;  /* 0x0000005a53537220 */ /* 0x000fc60000400000 */
[----:B------:R2:W5:Y:S01]  /*30f0*/  MUFU.RCP R23, R39 ;  /* 0x0000002700177308 */ /* 0x0005620000001000 */
[----:B---3--:R-:W-:-:S04]  /*3100*/  FMUL R89, R41, R84 ;  /* 0x0000005429597220 */ /* 0x008fc80000400000 */
[----:B------:R-:W-:-:S03]  /*3110*/  FMUL R80, R80, R89 ;  /* 0x0000005950507220 */ /* 0x000fc60000400000 */
[----:B------:R3:W3:Y:S01]  /*3120*/  MUFU.RCP R32, R58 ;  /* 0x0000003a00207308 */ /* 0x0006e20000001000 */
[----:B----4-:R-:W-:Y:S01]  /*3130*/  FMUL R84, R25, R6 ;  /* 0x0000000619547220 */ /* 0x010fe20000400000 */
[----:B------:R-:W-:-:S03]  /*3140*/  FMUL R6, R38, -1.4426950216293334961 ;  /* 0xbfb8aa3b26067820 */ /* 0x000fc60000400000 */
[----:B------:R-:W-:-:S03]  /*3150*/  FMUL R49, R49, R84 ;  /* 0x0000005431317220 */ /* 0x000fc60000400000 */
[----:B------:R-:W-:Y:S01]  /*3160*/  MUFU.EX2 R28, R28 ;  /* 0x0000001c001c7308 */ /* 0x000fe20000000800 */
[----:B--2---:R-:W-:Y:S01]  /*3170*/  FMUL R39, R33, UR27 ;  /* 0x0000001b21277c20 */ /* 0x004fe20008400000 */
[----:B------:R-:W-:Y:S01]  /*3180*/  FMUL R33, R26, R5 ;  /* 0x000000051a217220 */ /* 0x000fe20000400000 */
[----:B-----5:R-:W-:Y:S01]  /*3190*/  FMUL R23, R24, R23 ;  /* 0x0000001718177220 */ /* 0x020fe20000400000 */
[----:B------:R-:W-:Y:S01]  /*31a0*/  F2FP.BF16.F32.PACK_AB R24, R29, R24 ;  /* 0x000000181d18723e */ /* 0x000fe200000010ff */
[----:B------:R-:W-:Y:S01]  /*31b0*/  FMUL R5, R39, -1.4426950216293334961 ;  /* 0xbfb8aa3b27057820 */ /* 0x000fe20000400000 */
[----:B------:R-:W-:Y:S01]  /*31c0*/  FMUL R50, R50, R33 ;  /* 0x0000002132327220 */ /* 0x000fe20000400000 */
[----:B-1----:R-:W-:Y:S01]  /*31d0*/  LEA R33, R4, UR7, 0x6 ;  /* 0x0000000704217c11 */ /* 0x002fe2000f8e30ff */
[----:B------:R-:W1:Y:S01]  /*31e0*/  MUFU.RCP R66, R66 ;  /* 0x0000004200427308 */ /* 0x000e620000001000 */
[----:B---3--:R-:W-:Y:S01]  /*31f0*/  FMUL R58, R34, UR27 ;  /* 0x0000001b223a7c20 */ /* 0x008fe20008400000 */
[----:B------:R-:W-:Y:S01]  /*3200*/  FMUL R32, R29, R32 ;  /* 0x000000201d207220 */ /* 0x000fe20000400000 */
[----:B------:R-:W-:Y:S01]  /*3210*/  IADD3 R34, PT, PT, R33, 0x400, RZ ;  /* 0x0000040021227810 */ /* 0x000fe20007ffe0ff */
[----:B------:R-:W-:Y:S01]  /*3220*/  FMUL R86, R86, R23 ;  /* 0x0000001756567220 */ /* 0x000fe20000400000 */
[----:B------:R-:W-:Y:S01]  /*3230*/  FMUL R4, R58, -1.4426950216293334961 ;  /* 0xbfb8aa3b3a047820 */ /* 0x000fe20000400000 */
[----:B------:R-:W-:Y:S01]  /*3240*/  FMUL R53, R53, R32 ;  /* 0x0000002035357220 */ /* 0x000fe20000400000 */
[----:B------:R-:W-:Y:S01]  /*3250*/  SHF.R.U32.HI R23, RZ, 0x3, R34 ;  /* 0x00000003ff177819 */ /* 0x000fe20000011622 */
[----:B------:R-:W2:Y:S01]  /*3260*/  MUFU.EX2 R6, R6 ;  /* 0x0000000600067308 */ /* 0x000ea20000000800 */
[----:B------:R-:W-:-:S02]  /*3270*/  IADD3 R32, PT, PT, R33, 0x410, RZ ;  /* 0x0000041021207810 */ /* 0x000fc40007ffe0ff */
[----:B------:R-:W-:Y:S02]  /*3280*/  LOP3.LUT R34, R34, 0x30, R23, 0x78, !PT ;  /* 0x0000003022227812 */ /* 0x000fe400078e7817 */
[----:B------:R-:W-:Y:S02]  /*3290*/  SHF.R.U32.HI R23, RZ, 0x3, R32 ;  /* 0x00000003ff177819 */ /* 0x000fe40000011620 */
[----:B------:R-:W-:Y:S01]  /*32a0*/  IADD3 R67, PT, PT, R33, 0x420, RZ ;  /* 0x0000042021437810 */ /* 0x000fe20007ffe0ff */
[----:B------:R-:W3:Y:S01]  /*32b0*/  MUFU.RCP R87, R87 ;  /* 0x0000005700577308 */ /* 0x000ee20000001000 */
[----:B------:R-:W-:Y:S01]  /*32c0*/  LOP3.LUT R32, R32, 0x30, R23, 0x78, !PT ;  /* 0x0000003020207812 */ /* 0x000fe200078e7817 */
[----:B-1----:R-:W-:Y:S01]  /*32d0*/  FMUL R66, R27, R66 ;  /* 0x000000421b427220 */ /* 0x002fe20000400000 */
[----:B------:R-:W-:Y:S01]  /*32e0*/  IADD3 R33, PT, PT, R33, 0x430, RZ ;  /* 0x0000043021217810 */ /* 0x000fe20007ffe0ff */
[----:B------:R-:W-:Y:S01]  /*32f0*/  FADD R23, R28, 1 ;  /* 0x3f8000001c177421 */ /* 0x000fe20000000000 */
[----:B------:R-:W-:Y:S01]  /*3300*/  SHF.R.U32.HI R28, RZ, 0x3, R67 ;  /* 0x00000003ff1c7819 */ /* 0x000fe20000011643 */
[----:B------:R-:W-:Y:S01]  /*3310*/  FMUL R51, R51, R66 ;  /* 0x0000004233337220 */ /* 0x000fe20000400000 */
[----:B------:R-:W-:Y:S01]  /*3320*/  SHF.R.U32.HI R84, RZ, 0x3, R33 ;  /* 0x00000003ff547819 */ /* 0x000fe20000011621 */
[----:B------:R-:W-:Y:S01]  /*3330*/  MUFU.EX2 R5, R5 ;  /* 0x0000000500057308 */ /* 0x000fe20000000800 */
[----:B------:R-:W-:Y:S01]  /*3340*/  FMUL R66, R35, -1.4426950216293334961 ;  /* 0xbfb8aa3b23427820 */ /* 0x000fe20000400000 */
[----:B------:R-:W-:Y:S01]  /*3350*/  LOP3.LUT R28, R67, 0x30, R28, 0x78, !PT ;  /* 0x00000030431c7812 */ /* 0x000fe200078e781c */
[----:B--2---:R-:W-:Y:S01]  /*3360*/  FADD R67, R6, 1 ;  /* 0x3f80000006437421 */ /* 0x004fe20000000000 */
[----:B------:R-:W-:-:S02]  /*3370*/  LOP3.LUT R6, R33, 0x30, R84, 0x78, !PT ;  /* 0x0000003021067812 */ /* 0x000fc400078e7854 */
[C---:B------:R-:W-:Y:S02]  /*3380*/  LEA R33, R81.reuse, R32, 0xd ;  /* 0x0000002051217211 */ /* 0x040fe400078e68ff */
[----:B------:R-:W1:Y:S01]  /*3390*/  MUFU.EX2 R4, R4 ;  /* 0x0000000400047308 */ /* 0x000e620000000800 */
[C---:B------:R-:W-:Y:S01]  /*33a0*/  LEA R84, R81.reuse, R61, 0xe ;  /* 0x0000003d51547211 */ /* 0x040fe200078e70ff */
[----:B---3--:R-:W-:Y:S01]  /*33b0*/  FMUL R87, R22, R87 ;  /* 0x0000005716577220 */ /* 0x008fe20000400000 */
[C---:B------:R-:W-:Y:S02]  /*33c0*/  LEA R32, R81.reuse, R28, 0xd ;  /* 0x0000001c51207211 */ /* 0x040fe400078e68ff */
[----:B------:R-:W-:Y:S01]  /*33d0*/  LEA R28, R81, R6, 0xd ;  /* 0x00000006511c7211 */ /* 0x000fe200078e68ff */
[----:B------:R-:W-:Y:S01]  /*33e0*/  FMUL R48, R48, R87 ;  /* 0x0000005730307220 */ /* 0x000fe20000400000 */
[----:B------:R-:W-:Y:S01]  /*33f0*/  F2FP.BF16.F32.PACK_AB R6, R9, R8 ;  /* 0x000000080906723e */ /* 0x000fe200000010ff */
[----:B------:R-:W2:Y:S01]  /*3400*/  MUFU.EX2 R11, R11 ;  /* 0x0000000b000b7308 */ /* 0x000ea20000000800 */
[----:B------:R-:W-:-:S02]  /*3410*/  IADD3 R8, PT, PT, R84, 0x50, RZ ;  /* 0x0000005054087810 */ /* 0x000fc40007ffe0ff */
[----:B------:R-:W-:Y:S02]  /*3420*/  LEA R34, R81, R34, 0xd ;  /* 0x0000002251227211 */ /* 0x000fe400078e68ff */
[----:B------:R-:W-:Y:S02]  /*3430*/  IADD3 R81, PT, PT, R84, 0x40, RZ ;  /* 0x0000004054517810 */ /* 0x000fe40007ffe0ff */
[----:B------:R-:W-:Y:S01]  /*3440*/  SHF.R.U32.HI R9, RZ, 0x3, R8 ;  /* 0x00000003ff097819 */ /* 0x000fe20000011608 */
[----:B------:R3:W4:Y:S01]  /*3450*/  MUFU.EX2 R10, R66 ;  /* 0x00000042000a7308 */ /* 0x0007220000000800 */
[----:B-1----:R-:W-:Y:S01]  /*3460*/  FADD R87, R4, 1 ;  /* 0x3f80000004577421 */ /* 0x002fe20000000000 */
[----:B------:R-:W-:Y:S02]  /*3470*/  SHF.R.U32.HI R4, RZ, 0x3, R81 ;  /* 0x00000003ff047819 */ /* 0x000fe40000011651 */
[----:B------:R-:W-:Y:S02]  /*3480*/  F2FP.BF16.F32.PACK_AB R22, R25, R22 ;  /* 0x000000161916723e */ /* 0x000fe400000010ff */
[----:B------:R-:W-:-:S02]  /*3490*/  LOP3.LUT R81, R81, 0x70, R4, 0x78, !PT ;  /* 0x0000007051517812 */ /* 0x000fc400078e7804 */
[----:B------:R-:W1:Y:S01]  /*34a0*/  MUFU.RCP R23, R23 ;  /* 0x0000001700177308 */ /* 0x000e620000001000 */
[----:B------:R-:W-:Y:S01]  /*34b0*/  F2FP.BF16.F32.PACK_AB R4, R85, R82 ;  /* 0x000000525504723e */ /* 0x000fe200000010ff */
[----:B--2---:R-:W-:Y:S01]  /*34c0*/  FADD R85, R11, 1 ;  /* 0x3f8000000b557421 */ /* 0x004fe20000000000 */
[----:B------:R-:W-:Y:S02]  /*34d0*/  F2FP.BF16.F32.PACK_AB R11, R41, R18 ;  /* 0x00000012290b723e */ /* 0x000fe400000010ff */
[----:B------:R-:W-:-:S03]  /*34e0*/  F2FP.BF16.F32.PACK_AB R25, R31, R30 ;  /* 0x0000001e1f19723e */ /* 0x000fc600000010ff */
[----:B------:R-:W2:Y:S01]  /*34f0*/  MUFU.RCP R67, R67 ;  /* 0x0000004300437308 */ /* 0x000ea20000001000 */
[----:B---3--:R-:W-:Y:S01]  /*3500*/  FADD R66, R5, 1 ;  /* 0x3f80000005427421 */ /* 0x008fe20000000000 */
[----:B------:R-:W-:Y:S01]  /*3510*/  F2FP.BF16.F32.PACK_AB R5, R59, R40 ;  /* 0x000000283b05723e */ /* 0x000fe200000010ff */
[----:B----4-:R-:W-:Y:S01]  /*3520*/  FADD R82, R10, 1 ;  /* 0x3f8000000a527421 */ /* 0x010fe20000000000 */
[C---:B------:R-:W-:Y:S02]  /*3530*/  IADD3 R59, PT, PT, R84.reuse, 0x60, RZ ;  /* 0x00000060543b7810 */ /* 0x040fe40007ffe0ff */
[----:B------:R-:W-:Y:S01]  /*3540*/  IADD3 R40, PT, PT, R84, 0x70, RZ ;  /* 0x0000007054287810 */ /* 0x000fe20007ffe0ff */
[----:B------:R3:W-:Y:S01]  /*3550*/  STS.128 [R81], R4 ;  /* 0x0000000451007388 */ /* 0x0007e20000000c00 */
[----:B------:R-:W-:Y:S01]  /*3560*/  LOP3.LUT R84, R8, 0x70, R9, 0x78, !PT ;  /* 0x0000007008547812 */ /* 0x000fe200078e7809 */
[----:B-1----:R-:W-:Y:S01]  /*3570*/  FMUL R88, R30, R23 ;  /* 0x000000171e587220 */ /* 0x002fe20000400000 */
[----:B------:R-:W-:Y:S01]  /*3580*/  SHF.R.U32.HI R8, RZ, 0x3, R59 ;  /* 0x00000003ff087819 */ /* 0x000fe2000001163b */
[----:B------:R-:W1:Y:S01]  /*3590*/  MUFU.RCP R66, R66 ;  /* 0x0000004200427308 */ /* 0x000e620000001000 */
[----:B------:R-:W-:-:S02]  /*35a0*/  SHF.R.U32.HI R9, RZ, 0x3, R40 ;  /* 0x00000003ff097819 */ /* 0x000fc40000011628 */
[----:B------:R-:W-:Y:S02]  /*35b0*/  LOP3.LUT R59, R59, 0x70, R8, 0x78, !PT ;  /* 0x000000703b3b7812 */ /* 0x000fe400078e7808 */
[----:B------:R-:W-:Y:S01]  /*35c0*/  LOP3.LUT R40, R40, 0x70, R9, 0x78, !PT ;  /* 0x0000007028287812 */ /* 0x000fe200078e7809 */
[----:B--2---:R-:W-:Y:S01]  /*35d0*/  FMUL R18, R38, R67 ;  /* 0x0000004326127220 */ /* 0x004fe20000400000 */
[----:B------:R-:W-:Y:S01]  /*35e0*/  F2FP.BF16.F32.PACK_AB R10, R17, R16 ;  /* 0x00000010110a723e */ /* 0x000fe200000010ff */
[----:B------:R-:W2:Y:S01]  /*35f0*/  MUFU.RCP R87, R87 ;  /* 0x0000005700577308 */ /* 0x000ea20000001000 */
[----:B------:R-:W-:Y:S01]  /*3600*/  F2FP.BF16.F32.PACK_AB R9, R15, R14 ;  /* 0x0000000e0f09723e */ /* 0x000fe200000010ff */
[----:B------:R-:W-:Y:S01]  /*3610*/  FMUL R18, R57, R18 ;  /* 0x0000001239127220 */ /* 0x000fe20000400000 */
[----:B------:R-:W-:Y:S01]  /*3620*/  F2FP.BF16.F32.PACK_AB R8, R13, R12 ;  /* 0x0000000c0d08723e */ /* 0x000fe200000010ff */
[----:B------:R-:W-:Y:S01]  /*3630*/  FMUL R17, R43, R88 ;  /* 0x000000582b117220 */ /* 0x000fe20000400000 */
[----:B------:R-:W-:-:S02]  /*3640*/  F2FP.BF16.F32.PACK_AB R23, R27, R26 ;  /* 0x0000001a1b17723e */ /* 0x000fc400000010ff */
[----:B------:R-:W-:Y:S01]  /*3650*/  F2FP.BF16.F32.PACK_AB R27, R35, R58 ;  /* 0x0000003a231b723e */ /* 0x000fe200000010ff */
[----:B------:R4:W-:Y:S01]  /*3660*/  STS.128 [R84], R8 ;  /* 0x0000000854007388 */ /* 0x0009e20000000c00 */
[C---:B------:R-:W-:Y:S01]  /*3670*/  F2FP.BF16.F32.PACK_AB R26, R39.reuse, R38 ;  /* 0x00000026271a723e */ /* 0x040fe200000010ff */
[----:B------:R-:W5:Y:S01]  /*3680*/  MUFU.RCP R82, R82 ;  /* 0x0000005200527308 */ /* 0x000f620000001000 */
[----:B-1----:R-:W-:Y:S01]  /*3690*/  FMUL R15, R39, R66 ;  /* 0x00000042270f7220 */ /* 0x002fe20000400000 */
[----:B------:R1:W-:Y:S01]  /*36a0*/  STS.128 [R59], R20 ;  /* 0x000000143b007388 */ /* 0x0003e20000000c00 */
[----:B------:R-:W-:Y:S02]  /*36b0*/  F2FP.BF16.F32.PACK_AB R12, R45, R44 ;  /* 0x0000002c2d0c723e */ /* 0x000fe400000010ff */
[----:B------:R-:W-:Y:S01]  /*36c0*/  FMUL R15, R52, R15 ;  /* 0x0000000f340f7220 */ /* 0x000fe20000400000 */
[----:B------:R1:W-:Y:S01]  /*36d0*/  STS.128 [R40], R24 ;  /* 0x0000001828007388 */ /* 0x0003e20000000c00 */
[----:B--2---:R-:W-:Y:S01]  /*36e0*/  FMUL R16, R58, R87 ;  /* 0x000000573a107220 */ /* 0x004fe20000400000 */
[----:B------:R-:W2:Y:S01]  /*36f0*/  MUFU.RCP R14, R85 ;  /* 0x00000055000e7308 */ /* 0x000ea20000001000 */
[----:B---3--:R-:W-:Y:S01]  /*3700*/  F2FP.BF16.F32.PACK_AB R7, R72, R73 ;  /* 0x000000494807723e */ /* 0x008fe200000010ff */
[----:B------:R3:W-:Y:S06]  /*3710*/  MEMBAR.ALL.CTA ;  /* 0x0000000000007992 */ /* 0x0007ec0000008000 */
[----:B---3--:R-:W3:Y:S01]  /*3720*/  FENCE.VIEW.ASYNC.S ;  /* 0x00000000000073c6 */ /* 0x008ee20000000000 */
[----:B------:R-:W-:Y:S01]  /*3730*/  FMUL R55, R55, R16 ;  /* 0x0000001037377220 */ /* 0x000fe20000400000 */
[----:B------:R-:W-:-:S02]  /*3740*/  F2FP.BF16.F32.PACK_AB R18, R15, R18 ;  /* 0x000000120f12723e */ /* 0x000fc400000010ff */
[----:B------:R-:W-:Y:S02]  /*3750*/  F2FP.BF16.F32.PACK_AB R16, R53, R86 ;  /* 0x000000563510723e */ /* 0x000fe400000010ff */
[----:B------:R-:W-:Y:S01]  /*3760*/  F2FP.BF16.F32.PACK_AB R15, R51, R50 ;  /* 0x00000032330f723e */ /* 0x000fe200000010ff */
[----:B-----5:R-:W-:Y:S01]  /*3770*/  FMUL R13, R35, R82 ;  /* 0x00000052230d7220 */ /* 0x020fe20000400000 */
[----:B------:R-:W-:Y:S02]  /*3780*/  F2FP.BF16.F32.PACK_AB R6, R70, R71 ;  /* 0x000000474606723e */ /* 0x000fe400000010ff */
[----:B------:R-:W-:Y:S01]  /*3790*/  F2FP.BF16.F32.PACK_AB R5, R68, R69 ;  /* 0x000000454405723e */ /* 0x000fe200000010ff */
[----:B------:R-:W-:Y:S01]  /*37a0*/  FMUL R54, R54, R13 ;  /* 0x0000000d36367220 */ /* 0x000fe20000400000 */
[----:B------:R-:W-:Y:S02]  /*37b0*/  F2FP.BF16.F32.PACK_AB R13, R47, R46 ;  /* 0x0000002e2f0d723e */ /* 0x000fe400000010ff */
[----:B------:R-:W-:Y:S01]  /*37c0*/  F2FP.BF16.F32.PACK_AB R4, R37, R36 ;  /* 0x000000242504723e */ /* 0x000fe200000010ff */
[----:B--2---:R-:W-:Y:S01]  /*37d0*/  FMUL R19, R31, R14 ;  /* 0x0000000e1f137220 */ /* 0x004fe20000400000 */
[----:B------:R-:W-:-:S03]  /*37e0*/  F2FP.BF16.F32.PACK_AB R14, R49, R48 ;  /* 0x00000030310e723e */ /* 0x000fc600000010ff */
[----:B------:R-:W-:Y:S01]  /*37f0*/  FMUL R42, R42, R19 ;  /* 0x000000132a2a7220 */ /* 0x000fe20000400000 */
[----:B------:R-:W-:Y:S02]  /*3800*/  F2FP.BF16.F32.PACK_AB R19, R54, R55 ;  /* 0x000000373613723e */ /* 0x000fe400000010ff */
[----:B----4-:R-:W-:Y:S02]  /*3810*/  F2FP.BF16.F32.PACK_AB R11, R80, R83 ;  /* 0x00000053500b723e */ /* 0x010fe400000010ff */
[----:B------:R-:W-:Y:S02]  /*3820*/  F2FP.BF16.F32.PACK_AB R17, R42, R17 ;  /* 0x000000112a11723e */ /* 0x000fe400000010ff */
[----:B------:R-:W-:Y:S02]  /*3830*/  F2FP.BF16.F32.PACK_AB R10, R78, R79 ;  /* 0x0000004f4e0a723e */ /* 0x000fe400000010ff */
[----:B------:R-:W-:Y:S02]  /*3840*/  F2FP.BF16.F32.PACK_AB R9, R76, R77 ;  /* 0x0000004d4c09723e */ /* 0x000fe400000010ff */
[----:B------:R-:W-:Y:S01]  /*3850*/  F2FP.BF16.F32.PACK_AB R8, R74, R75 ;  /* 0x0000004b4a08723e */ /* 0x000fe200000010ff */
[----:B---3--:R-:W-:Y:S06]  /*3860*/  BAR.SYNC.DEFER_BLOCKING 0x1, 0x80 ;  /* 0x0042000000007b1d */ /* 0x008fec0000010000 */
[----:B-1----:R-:W-:Y:S05]  /*3870*/  @P0 BRA `(.L_x_28) ;  /* 0x00000000000c0947 */ /* 0x002fea0003800000 */
[----:B------:R1:W-:Y:S01]  /*3880*/  UTMASTG.2D [UR8], [UR32], desc[URZ] ;  /* 0x0000ff08200073b5 */ /* 0x0003e20008009000 */
[----:B------:R0:W-:Y:S01]  /*3890*/  UTMACMDFLUSH ;  /* 0x00000000000079b7 */ /* 0x0001e20000000000 */
[----:B-1----:R-:W-:-:S04]  /*38a0*/  DEPBAR.LE SB0, 0x3 ;  /* 0x000080c00000791a */ /* 0x002fc80000000000 */
.L_x_28:
[----:B------:R-:W-:Y:S06]  /*38b0*/  BAR.SYNC.DEFER_BLOCKING 0x1, 0x80 ;  /* 0x0042000000007b1d */ /* 0x000fec0000010000 */
[----:B------:R1:W-:Y:S04]  /*38c0*/  STS.128 [R34], R4 ;  /* 0x0000000422007388 */ /* 0x0003e80000000c00 */
[----:B------:R1:W-:Y:S04]  /*38d0*/  STS.128 [R33], R8 ;  /* 0x0000000821007388 */ /* 0x0003e80000000c00 */
[----:B------:R1:W-:Y:S04]  /*38e0*/  STS.128 [R32], R12 ;  /* 0x0000000c20007388 */ /* 0x0003e80000000c00 */
[----:B------:R1:W-:Y:S01]  /*38f0*/  STS.128 [R28], R16 ;  /* 0x000000101c007388 */ /* 0x0003e20000000c00 */
[----:B------:R2:W-:Y:S06]  /*3900*/  MEMBAR.ALL.CTA ;  /* 0x0000000000007992 */ /* 0x0005ec0000008000 */
[----:B--2---:R-:W2:Y:S02]  /*3910*/  FENCE.VIEW.ASYNC.S ;  /* 0x00000000000073c6 */ /* 0x004ea40000000000 */
[----:B--2---:R-:W-:Y:S06]  /*3920*/  BAR.SYNC.DEFER_BLOCKING 0x1, 0x80 ;  /* 0x0042000000007b1d */ /* 0x004fec0000010000 */
[----:B------:R-:W-:Y:S05]  /*3930*/  @P0 BRA `(.L_x_29) ;  /* 0x00000000001c0947 */ /* 0x000fea0003800000 */
[----:B------:R-:W-:Y:S01]  /*3940*/  USHF.L.U32 UR4, UR4, 0xc, URZ ;  /* 0x0000000c04047899 */ /* 0x000fe200080006ff */
[----:B------:R-:W-:-:S03]  /*3950*/  UMOV UR6, UR10 ;  /* 0x0000000a00067c82 */ /* 0x000fc60008000000 */
[----:B------:R-:W-:-:S04]  /*3960*/  UIADD3 UR4, UPT, UPT, UR7, UR4, UR4 ;  /* 0x0000000407047290 */ /* 0x000fc8000fffe004 */
[----:B------:R-:W-:-:S09]  /*3970*/  UIADD3 UR4, UPT, UPT, UR4, 0x400, URZ ;  /* 0x0000040004047890 */ /* 0x000fd2000fffe0ff */
[----:B------:R2:W-:Y:S01]  /*3980*/  UTMASTG.2D [UR4], [UR30], desc[URZ] ;  /* 0x0000ff041e0073b5 */ /* 0x0005e20008009000 */
[----:B------:R0:W-:Y:S01]  /*3990*/  UTMACMDFLUSH ;  /* 0x00000000000079b7 */ /* 0x0001e20000000000 */
[----:B--2---:R-:W-:-:S04]  /*39a0*/  DEPBAR.LE SB0, 0x3 ;  /* 0x000080c00000791a */ /* 0x004fc80000000000 */
.L_x_29:
[----:B------:R-:W-:Y:S01]  /*39b0*/  BAR.SYNC.DEFER_BLOCKING 0x1, 0x80 ;  /* 0x0042000000007b1d */ /* 0x000fe20000010000 */
[----:B------:R-:W-:Y:S01]  /*39c0*/  UISETP.GE.U32.AND UP0, UPT, UR28, 0x6, UPT ;  /* 0x000000061c00788c */ /* 0x000fe2000bf06070 */
[----:B------:R-:W-:Y:S01]  /*39d0*/  IADD3 R62, PT, PT, R62, 0x40, RZ ;  /* 0x000000403e3e7810 */ /* 0x000fe20007ffe0ff */
[----:B------:R-:W-:Y:S02]  /*39e0*/  UIADD3 UR4, UPT, UPT, UR28, 0x2, URZ ;  /* 0x000000021c047890 */ /* 0x000fe4000fffe0ff */
[----:B------:R-:W-:Y:S02]  /*39f0*/  UIADD3 UR29, UPT, UPT, UR29, 0x1, URZ ;  /* 0x000000011d1d7890 */ /* 0x000fe4000fffe0ff */
[----:B------:R-:W-:Y:S02]  /*3a00*/  UIADD3 UR5, UPT, UPT, UR5, 0x20, URZ ;  /* 0x0000002005057890 */ /* 0x000fe4000fffe0ff */
[----:B------:R-:W-:Y:S02]  /*3a10*/  UIADD3 UR9, UPT, UPT, UR9, 0x40, URZ ;  /* 0x0000004009097890 */ /* 0x000fe4000fffe0ff */
[----:B------:R-:W-:Y:S01]  /*3a20*/  UIADD3 UR8, UPT, UPT, UR8, 0x4000, URZ ;  /* 0x0000400008087890 */ /* 0x000fe2000fffe0ff */
[----:B------:R-:W-:Y:S01]  /*3a30*/  UMOV UR28, UR4 ;  /* 0x00000004001c7c82 */ /* 0x000fe20008000000 */
[----:B------:R-:W-:Y:S10]  /*3a40*/  BRA.U !UP0, `(.L_x_30) ;  /* 0xffffffe508ec7547 */ /* 0x000ff4000b83ffff */
[----:B------:R-:W2:Y:S01]  /*3a50*/  LDCU.64 UR4, c[0x0][0x6c0] ;  /* 0x0000d800ff0477ac */ /* 0x000ea20008000a00 */
[----:B------:R-:W-:Y:S01]  /*3a60*/  LOP3.LUT R63, R63, 0x1, RZ, 0x3c, !PT ;  /* 0x000000013f3f7812 */ /* 0x000fe200078e3cff */
[----:B------:R-:W-:Y:S01]  /*3a70*/  UIADD3 UR20, UPT, UPT, UR19, UR20, URZ ;  /* 0x0000001413147290 */ /* 0x000fe2000fffe0ff */
[----:B------:R-:W-:-:S03]  /*3a80*/  ELECT P0, URZ, PT ;  /* 0x0000000000ff782f */ /* 0x000fc60003800000 */
[----:B------:R-:W-:Y:S02]  /*3a90*/  UISETP.GE.AND UP0, UPT, UR20, 0x100, UPT ;  /* 0x000001001400788c */ /* 0x000fe4000bf06270 */
[----:B------:R-:W-:Y:S02]  /*3aa0*/  UIADD3 UR18, UPT, UPT, UR18, 0x1, URZ ;  /* 0x0000000112127890 */ /* 0x000fe4000fffe0ff */
[----:B--2---:R-:W-:-:S06]  /*3ab0*/  UIMAD.WIDE.U32 UR8, UR20, UR5, URZ ;  /* 0x00000005140872a5 */ /* 0x004fcc000f8e00ff */
[----:B------:R-:W-:Y:S01]  /*3ac0*/  @P0 IMAD.MOV.U32 R0, RZ, RZ, 0x1 ;  /* 0x00000001ff000424 */ /* 0x000fe200078e00ff */
[----:B------:R-:W2:Y:S03]  /*3ad0*/  LDCU UR5, c[0x0][0x6d0] ;  /* 0x0000da00ff0577ac */ /* 0x000ea60008000800 */
[----:B------:R3:W-:Y:S01]  /*3ae0*/  @P0 SYNCS.ARRIVE.TRANS64.ART0 RZ, [UR7+0x28], R0 ;  /* 0x00002800ffff09a7 */ /* 0x0007e20008500007 */
        /* <DEDUP_REMOVED lines=14> */
[----:B------:R-:W-:Y:S02]  /*3bd0*/  UIADD3 UR8, UPT, UPT, UR6, -UR9, URZ ;  /* 0x8000000906087290 */ /* 0x000fe4000fffe0ff */
[----:B------:R-:W-:Y:S02]  /*3be0*/  UIADD3 UR7, UPT, UPT, -UR6, URZ, URZ ;  /* 0x000000ff06077290 */ /* 0x000fe4000fffe1ff */
[----:B------:R-:W-:-:S04]  /*3bf0*/  USHF.R.U32.HI UR8, URZ, UR14, UR8 ;  /* 0x0000000eff087299 */ /* 0x000fc80008011608 */
[----:B------:R-:W-:-:S04]  /*3c00*/  UIADD3 UR8, UPT, UPT, UR9, UR8, URZ ;  /* 0x0000000809087290 */ /* 0x000fc8000fffe0ff */
[----:B------:R-:W-:Y:S02]  /*3c10*/  USHF.R.U32.HI UR8, URZ, UR13, UR8 ;  /* 0x0000000dff087299 */ /* 0x000fe40008011608 */
[----:B--2---:R-:W-:Y:S02]  /*3c20*/  UIMAD UR10, UR5, UR7, UR10 ;  /* 0x00000007050a72a4 */ /* 0x004fe4000f8e020a */
[----:B------:R-:W-:-:S04]  /*3c30*/  UIADD3 UR8, UPT, UPT, -UR8, URZ, URZ ;  /* 0x000000ff08087290 */ /* 0x000fc8000fffe1ff */
[----:B------:R-:W-:Y:S01]  /*3c40*/  UIMAD UR4, UR4, UR8, UR6 ;  /* 0x00000008040472a4 */ /* 0x000fe2000f8e0206 */
[----:B---3--:R-:W-:Y:S11]  /*3c50*/  BRA.U !UP0, `(.L_x_31) ;  /* 0xffffffe108e07547 */ /* 0x008ff6000b83ffff */
.L_x_26:
[----:B------:R-:W-:-:S13]  /*3c60*/  ISETP.NE.AND P0, PT, R65, RZ, PT ;  /* 0x000000ff4100720c */ /* 0x000fda0003f05270 */
[----:B------:R-:W-:Y:S05]  /*3c70*/  @P0 BRA `(.L_x_32) ;  /* 0x0000000000180947 */ /* 0x000fea0003800000 */
[----:B------:R-:W-:Y:S01]  /*3c80*/  ELECT P1, URZ, PT ;  /* 0x0000000000ff782f */ /* 0x000fe20003820000 */
[----:B------:R-:W-:Y:S01]  /*3c90*/  HFMA2 R0, -RZ, RZ, 0, 5.9604644775390625e-08 ;  /* 0x00000001ff007431 */ /* 0x000fe200000001ff */
[----:B------:R-:W-:Y:S01]  /*3ca0*/  UMOV UR4, 0x40 ;  /* 0x0000004000047882 */ /* 0x000fe20000000000 */
[----:B------:R-:W-:Y:S01]  /*3cb0*/  UVIRTCOUNT.DEALLOC.SMPOOL 0x80 ;  /* 0x000000800000784c */ /* 0x000fe20000000000 */
[----:B------:R-:W-:-:S09]  /*3cc0*/  ULEA UR4, UR12, UR4, 0x18 ;  /* 0x000000040c047291 */ /* 0x000fd2000f8ec0ff */
[----:B------:R3:W-:Y:S03]  /*3cd0*/  @P1 STS.U8 [UR4], R0 ;  /* 0x00000000ff001988 */ /* 0x0007e60008000004 */
.L_x_32:
[----:B------:R-:W-:Y:S06]  /*3ce0*/  BAR.SYNC.DEFER_BLOCKING 0x1, 0x80 ;  /* 0x0042000000007b1d */ /* 0x000fec0000010000 */
[----:B------:R-:W-:Y:S05]  /*3cf0*/  @P0 BRA `(.L_x_33) ;  /* 0x00000000009c0947 */ /* 0x000fea0003800000 */
[----:B------:R-:W-:Y:S01]  /*3d00*/  NOP ;  /* 0x0000000000007918 */ /* 0x000fe20000000000 */
[----:B------:R-:W-:Y:S01]  /*3d10*/  UMOV UR4, 0x50 ;  /* 0x0000005000047882 */ /* 0x000fe20000000000 */
[----:B-12---:R-:W-:Y:S01]  /*3d20*/  LOP3.LUT R4, R64, 0xffff, RZ, 0xc0, !PT ;  /* 0x0000ffff40047812 */ /* 0x006fe200078ec0ff */
[----:B------:R-:W-:Y:S01]  /*3d30*/  ULEA UR12, UR12, UR4, 0x18 ;  /* 0x000000040c0c7291 */ /* 0x000fe2000f8ec0ff */
[----:B------:R-:W-:Y:S02]  /*3d40*/  IMAD.MOV.U32 R3, RZ, RZ, 0xffff ;  /* 0x0000ffffff037424 */ /* 0x000fe400078e00ff */
[----:B------:R-:W-:Y:S01]  /*3d50*/  SHF.R.U32.HI R4, RZ, 0x5, R4 ;  /* 0x00000005ff047819 */ /* 0x000fe20000011604 */
[----:B------:R-:W-:-:S03]  /*3d60*/  IMAD.MOV.U32 R2, RZ, RZ, 0x1 ;  /* 0x00000001ff027424 */ /* 0x000fc600078e00ff */
[----:B------:R-:W-:Y:S01]  /*3d70*/  SHF.L.U32 R3, R3, R4, RZ ;  /* 0x0000000403037219 */ /* 0x000fe200000006ff */
[----:B------:R-:W-:Y:S01]  /*3d80*/  VIADD R5, R4, 0x10 ;  /* 0x0000001004057836 */ /* 0x000fe20000000000 */
[----:B---3--:R-:W1:Y:S04]  /*3d90*/  LDS R0, [UR12] ;  /* 0x0000000cff007984 */ /* 0x008e680008000800 */
[----:B------:R-:W-:-:S04]  /*3da0*/  SHF.L.U32 R2, R2, R5, RZ ;  /* 0x0000000502027219 */ /* 0x000fc800000006ff */
[----:B------:R-:W-:-:S04]  /*3db0*/  LOP3.LUT R5, R2, R3, RZ, 0xfc, !PT ;  /* 0x0000000302057212 */ /* 0x000fc800078efcff */
[C---:B------:R-:W-:Y:S02]  /*3dc0*/  LOP3.LUT R3, R5.reuse, 0xffff, RZ, 0xc0, !PT ;  /* 0x0000ffff05037812 */ /* 0x040fe400078ec0ff */
[----:B-1----:R-:W-:-:S04]  /*3dd0*/  LOP3.LUT R2, R5, 0xffff, R0, 0x80, !PT ;  /* 0x0000ffff05027812 */ /* 0x002fc800078e8000 */
[----:B------:R-:W-:-:S13]  /*3de0*/  ISETP.NE.AND P0, PT, R2, R3, PT ;  /* 0x000000030200720c */ /* 0x000fda0003f05270 */
[----:B------:R-:W-:Y:S05]  /*3df0*/  @P0 BRA `(.L_x_34) ;  /* 0x0000000000500947 */ /* 0x000fea0003800000 */
[----:B------:R-:W-:Y:S02]  /*3e00*/  SHF.R.U32.HI R0, RZ, 0x10, R0 ;  /* 0x00000010ff007819 */ /* 0x000fe40000011600 */
[----:B------:R-:W-:-:S04]  /*3e10*/  SHF.R.U32.HI R3, RZ, 0x10, R5 ;  /* 0x00000010ff037819 */ /* 0x000fc80000011605 */
[----:B------:R-:W-:-:S04]  /*3e20*/  LOP3.LUT R0, R0, R3, RZ, 0xc0, !PT ;  /* 0x0000000300007212 */ /* 0x000fc800078ec0ff */
[----:B------:R-:W-:-:S13]  /*3e30*/  ISETP.NE.AND P0, PT, R0, R3, PT ;  /* 0x000000030000720c */ /* 0x000fda0003f05270 */
[----:B------:R-:W-:Y:S05]  /*3e40*/  @P0 BRA `(.L_x_35) ;  /* 0x0000000000300947 */ /* 0x000fea0003800000 */
[----:B------:R-:W-:Y:S01]  /*3e50*/  R2UR UR6, R5 ;  /* 0x00000000050672ca */ /* 0x000fe200000e0000 */
[----:B------:R-:W1:Y:S01]  /*3e60*/  S2R R2, SR_LANEID ;  /* 0x0000000000027919 */ /* 0x000e620000000000 */
[----:B------:R-:W-:Y:S02]  /*3e70*/  VOTEU.ANY UR5, UPT, PT ;  /* 0x0000000000057886 */ /* 0x000fe400038e0100 */
[----:B------:R-:W-:-:S09]  /*3e80*/  UFLO.U32 UR5, UR5 ;  /* 0x00000005000572bd */ /* 0x000fd200080e0000 */
[----:B------:R-:W-:-:S06]  /*3e90*/  ULOP3.LUT UR6, URZ, UR6, URZ, 0x33, !UPT ;  /* 0x00000006ff067292 */ /* 0x000fcc000f8e33ff */
[----:B------:R-:W-:-:S04]  /*3ea0*/  IMAD.U32 R0, RZ, RZ, UR6 ;  /* 0x00000006ff007e24 */ /* 0x000fc8000f8e00ff */
[----:B------:R-:W2:Y:S02]  /*3eb0*/  REDUX UR4, R0 ;  /* 0x00000000000473c4 */ /* 0x000ea40000000000 */
[----:B------:R3:W-:Y:S01]  /*3ec0*/  UTCATOMSWS.AND URZ, UR6 ;  /* 0x0000000600ff79e3 */ /* 0x0007e20008000000 */
[----:B-1----:R-:W-:Y:S01]  /*3ed0*/  ISETP.EQ.U32.AND P0, PT, R2, UR5, PT ;  /* 0x0000000502007c0c */ /* 0x002fe2000bf02070 */
[----:B--2---:R-:W-:-:S12]  /*3ee0*/  IMAD.U32 R2, RZ, RZ, UR4 ;  /* 0x00000004ff027e24 */ /* 0x004fd8000f8e00ff */
[----:B------:R3:W-:Y:S01]  /*3ef0*/  @P0 ATOMS.AND RZ, [UR12], R2 ;  /* 0x00000002ffff098c */ /* 0x0007e2000a80000c */
[----:B------:R-:W-:Y:S05]  /*3f00*/  BRA `(.L_x_36) ;  /* 0x0000000000147947 */ /* 0x000fea0003800000 */
.L_x_35:
[----:B------:R-:W-:Y:S02]  /*3f10*/  MOV R2, 0x3f30 ;  /* 0x00003f3000027802 */ /* 0x000fe40000000f00 */
[----:B------:R-:W-:Y:S05]  /*3f20*/  CALL.REL.NOINC `($__internal_0_$__cuda_sm10x_tcgen05_guardrail_trap_col_being_dealloced_not_returned_by_alloc) ;  /* 0x0000000000c87944 */ /* 0x000fea0003c00000 */
[----:B------:R-:W-:Y:S05]  /*3f30*/  BRA `(.L_x_36) ;  /* 0x0000000000087947 */ /* 0x000fea0003800000 */
.L_x_34:
[----:B------:R-:W-:Y:S02]  /*3f40*/  MOV R2, 0x3f60 ;  /* 0x00003f6000027802 */ /* 0x000fe40000000f00 */
[----:B------:R-:W-:Y:S05]  /*3f50*/  CALL.REL.NOINC `($__internal_2_$__cuda_sm10x_tcgen05_guardrail_trap_unallocated_columns_being_dealloced) ;  /* 0x0000000000d47944 */ /* 0x000fea0003c00000 */
.L_x_36:
[----:B------:R-:W-:Y:S01]  /*3f60*/  NOP ;  /* 0x0000000000007918 */ /* 0x000fe20000000000 */
.L_x_33:
[----:B------:R-:W-:-:S04]  /*3f70*/  DEPBAR.LE SB0, 0x0 ;  /* 0x000080000000791a */ /* 0x000fc80000000000 */
[----:B------:R-:W-:-:S04]  /*3f80*/  DEPBAR.LE SB0, 0x0 ;  /* 0x000080000000791a */ /* 0x000fc80000000000 */
[----:B---3--:R-:W-:Y:S05]  /*3f90*/  EXIT ;  /* 0x000000000000794d */ /* 0x008fea0003800000 */
.L_x_9:
[----:B------:R-:W-:Y:S02]  /*3fa0*/  MOV R4, UR4 ;  /* 0x0000000400047c02 */ /* 0x000fe40008000f00 */
[----:B------:R-:W-:Y:S02]  /*3fb0*/  MOV R5, UR4 ;  /* 0x0000000400057c02 */ /* 0x000fe40008000f00 */
[----:B------:R-:W-:-:S07]  /*3fc0*/  MOV R0, UR25 ;  /* 0x0000001900007c02 */ /* 0x000fce0008000f00 */
.L_x_37:
[----:B-1----:R1:W2:Y:S02]  /*3fd0*/  SYNCS.PHASECHK.TRANS64.TRYWAIT P0, [R0+URZ+0x10], R5 ;  /* 0x00001005000075a7 */ /* 0x0022a400080011ff */
[----:B--2---:R-:W-:Y:S05]  /*3fe0*/  @!P0 NANOSLEEP.SYNCS 0x989680 ;  /* 0x009896800000895d */ /* 0x004fea0003900000 */
[----:B------:R-:W2:Y:S02]  /*3ff0*/  @!P0 SYNCS.PHASECHK.TRANS64 P0, [R0+URZ+0x10], R5 ;  /* 0x00001005000085a7 */ /* 0x000ea400080010ff */
[----:B--2---:R-:W-:Y:S05]  /*4000*/  @!P0 BRA `(.L_x_37) ;  /* 0xfffffffc00f08947 */ /* 0x004fea000383ffff */
[----:B------:R-:W-:Y:S05]  /*4010*/  BRA `(.L_x_8) ;  /* 0xffffffc800cc7947 */ /* 0x000fea000383ffff */
.L_x_12:
[----:B------:R-:W-:-:S07]  /*4020*/  MOV R5, R4 ;  /* 0x0000000400057202 */ /* 0x000fce0000000f00 */
.L_x_38:
[----:B-----5:R5:W4:Y:S02]  /*4030*/  SYNCS.PHASECHK.TRANS64.TRYWAIT P0, [R3+URZ+0x10], R5 ;  /* 0x00001005030075a7 */ /* 0x020b2400080011ff */
[----:B----4-:R-:W-:Y:S05]  /*4040*/  @!P0 NANOSLEEP.SYNCS 0x989680 ;  /* 0x009896800000895d */ /* 0x010fea0003900000 */
[----:B------:R-:W4:Y:S02]  /*4050*/  @!P0 SYNCS.PHASECHK.TRANS64 P0, [R3+URZ+0x10], R5 ;  /* 0x00001005030085a7 */ /* 0x000f2400080010ff */
[----:B----4-:R-:W-:Y:S05]  /*4060*/  @!P0 BRA `(.L_x_38) ;  /* 0xfffffffc00f08947 */ /* 0x010fea000383ffff */
[----:B------:R-:W-:Y:S05]  /*4070*/  BRA `(.L_x_39) ;  /* 0xffffffcc00ac7947 */ /* 0x000fea000383ffff */
.L_x_15:
[----:B------:R-:W-:Y:S02]  /*4080*/  MOV R0, UR12 ;  /* 0x0000000c00007c02 */ /* 0x000fe40008000f00 */
[-C--:B------:R-:W-:Y:S02]  /*4090*/  MOV R4, R2.reuse ;  /* 0x0000000200047202 */ /* 0x080fe40000000f00 */
[----:B------:R-:W-:-:S07]  /*40a0*/  MOV R5, R2 ;  /* 0x0000000200057202 */ /* 0x000fce0000000f00 */
.L_x_40:
[----:B-1----:R1:W4:Y:S02]  /*40b0*/  SYNCS.PHASECHK.TRANS64.TRYWAIT P0, [R0+URZ+0x28], R5 ;  /* 0x00002805000075a7 */ /* 0x00232400080011ff */
[----:B----4-:R-:W-:Y:S05]  /*40c0*/  @!P0 NANOSLEEP.SYNCS 0x989680 ;  /* 0x009896800000895d */ /* 0x010fea0003900000 */
[----:B------:R-:W4:Y:S02]  /*40d0*/  @!P0 SYNCS.PHASECHK.TRANS64 P0, [R0+URZ+0x28], R5 ;  /* 0x00002805000085a7 */ /* 0x000f2400080010ff */
[----:B----4-:R-:W-:Y:S05]  /*40e0*/  @!P0 BRA `(.L_x_40) ;  /* 0xfffffffc00f08947 */ /* 0x010fea000383ffff */
[----:B------:R-:W-:Y:S05]  /*40f0*/  BRA `(.L_x_41) ;  /* 0xffffffd000f07947 */ /* 0x000fea000383ffff */
.L_x_17:
[----:B------:R-:W-:Y:S02]  /*4100*/  MOV R4, UR26 ;  /* 0x0000001a00047c02 */ /* 0x000fe40008000f00 */
[----:B------:R-:W-:Y:S02]  /*4110*/  MOV R5, UR26 ;  /* 0x0000001a00057c02 */ /* 0x000fe40008000f00 */
[----:B------:R-:W-:Y:S07]  /*4120*/  MOV R0, UR17 ;  /* 0x0000001100007c02 */ /* 0x000fee0008000f00 */
.L_x_42:
[----:B-1----:R1:W4:Y:S02]  /*4130*/  SYNCS.PHASECHK.TRANS64.TRYWAIT P1, [R0+URZ], R5 ;  /* 0x00000005000075a7 */ /* 0x00232400080211ff */
[----:B----4-:R-:W-:Y:S05]  /*4140*/  @!P1 NANOSLEEP.SYNCS 0x989680 ;  /* 0x009896800000995d */ /* 0x010fea0003900000 */
[----:B------:R-:W4:Y:S02]  /*4150*/  @!P1 SYNCS.PHASECHK.TRANS64 P1, [R0+URZ], R5 ;  /* 0x00000005000095a7 */ /* 0x000f2400080210ff */
[----:B----4-:R-:W-:Y:S05]  /*4160*/  @!P1 BRA `(.L_x_42) ;  /* 0xfffffffc00f09947 */ /* 0x010fea000383ffff */
[----:B------:R-:W-:Y:S05]  /*4170*/  BRA `(.L_x_16) ;  /* 0xffffffd4006c7947 */ /* 0x000fea000383ffff */
.L_x_20:
[----:B------:R-:W-:-:S07]  /*4180*/  MOV R3, R2 ;  /* 0x0000000200037202 */ /* 0x000fce0000000f00 */
.L_x_43:
[----:B----4-:R4:W1:Y:S02]  /*4190*/  SYNCS.PHASECHK.TRANS64.TRYWAIT P0, [R5+URZ+0x28], R3 ;  /* 0x00002803050075a7 */ /* 0x01086400080011ff */
[----:B-1----:R-:W-:Y:S05]  /*41a0*/  @!P0 NANOSLEEP.SYNCS 0x989680 ;  /* 0x009896800000895d */ /* 0x002fea0003900000 */
[----:B------:R-:W1:Y:S02]  /*41b0*/  @!P0 SYNCS.PHASECHK.TRANS64 P0, [R5+URZ+0x28], R3 ;  /* 0x00002803050085a7 */ /* 0x000e6400080010ff */
[----:B-1----:R-:W-:Y:S05]  /*41c0*/  @!P0 BRA `(.L_x_43) ;  /* 0xfffffffc00f08947 */ /* 0x002fea000383ffff */
[----:B------:R-:W-:Y:S05]  /*41d0*/  BRA `(.L_x_13) ;  /* 0xffffffd400f07947 */ /* 0x000fea000383ffff */
.L_x_27:
[----:B------:R-:W-:Y:S02]  /*41e0*/  MOV R0, UR11 ;  /* 0x0000000b00007c02 */ /* 0x000fe40008000f00 */
[----:B------:R-:W-:-:S07]  /*41f0*/  MOV R7, R6 ;  /* 0x0000000600077202 */ /* 0x000fce0000000f00 */
.L_x_44:
[----:B-1----:R1:W2:Y:S02]  /*4200*/  SYNCS.PHASECHK.TRANS64.TRYWAIT P0, [R0+URZ+0x20], R7 ;  /* 0x00002007000075a7 */ /* 0x0022a400080011ff */
[----:B--2---:R-:W-:Y:S05]  /*4210*/  @!P0 NANOSLEEP.SYNCS 0x989680 ;  /* 0x009896800000895d */ /* 0x004fea0003900000 */
[----:B------:R-:W2:Y:S02]  /*4220*/  @!P0 SYNCS.PHASECHK.TRANS64 P0, [R0+URZ+0x20], R7 ;  /* 0x00002007000085a7 */ /* 0x000ea400080010ff */
[----:B--2---:R-:W-:Y:S05]  /*4230*/  @!P0 BRA `(.L_x_44) ;  /* 0xfffffffc00f08947 */ /* 0x004fea000383ffff */
[----:B------:R-:W-:Y:S05]  /*4240*/  BRA `(.L_x_45) ;  /* 0xffffffdc00847947 */ /* 0x000fea000383ffff */
        .weak           $__internal_0_$__cuda_sm10x_tcgen05_guardrail_trap_col_being_dealloced_not_returned_by_alloc
        .type           $__internal_0_$__cuda_sm10x_tcgen05_guardrail_trap_col_being_dealloced_not_returned_by_alloc,@function
        .size           $__internal_0_$__cuda_sm10x_tcgen05_guardrail_trap_col_being_dealloced_not_returned_by_alloc,($__internal_1_$__cuda_sm10x_tcgen05_guardrail_trap_phase_invalid_during_alloc - $__internal_0_$__cuda_sm10x_tcgen05_guardrail_trap_col_being_dealloced_not_returned_by_alloc)
$__internal_0_$__cuda_sm10x_tcgen05_guardrail_trap_col_being_dealloced_not_returned_by_alloc:
[----:B------:R-:W-:Y:S05]  /*4250*/  BPT.TRAP 0x1 ;  /* 0x000000040000795c */ /* 0x000fea0000300000 */
[----:B------:R-:W-:-:S04]  /*4260*/  HFMA2 R3, -RZ, RZ, 0, 0 ;  /* 0x00000000ff037431 */ /* 0x000fc800000001ff */
[----:B------:R-:W-:Y:S05]  /*4270*/  RET.REL.NODEC R2 `(kernel_cutlass_kernel_cudnngemm_swigludense_blockscaled_gemm_persistent_swiglu_interleaved_quantSm100BlockScaledPersistentDenseGemmKernel_object_at__TiledMMA_ThrLayoutVMNK11110000_Permuta_0) ;  /* 0xffffffbc02607950 */ /* 0x000fea0003c3ffff */
        .weak           $__internal_1_$__cuda_sm10x_tcgen05_guardrail_trap_phase_invalid_during_alloc
        .type           $__internal_1_$__cuda_sm10x_tcgen05_guardrail_trap_phase_invalid_during_alloc,@function
        .size           $__internal_1_$__cuda_sm10x_tcgen05_guardrail_trap_phase_invalid_during_alloc,($__internal_2_$__cuda_sm10x_tcgen05_guardrail_trap_unallocated_columns_being_dealloced - $__internal_1_$__cuda_sm10x_tcgen05_guardrail_trap_phase_invalid_during_alloc)
$__internal_1_$__cuda_sm10x_tcgen05_guardrail_trap_phase_invalid_during_alloc:
[----:B------:R-:W-:Y:S05]  /*4280*/  BPT.TRAP 0x1 ;  /* 0x000000040000795c */ /* 0x000fea0000300000 */
[----:B------:R-:W-:-:S04]  /*4290*/  MOV R3, 0x0 ;  /* 0x0000000000037802 */ /* 0x000fc80000000f00 */
[----:B------:R-:W-:Y:S05]  /*42a0*/  RET.REL.NODEC R2 `(kernel_cutlass_kernel_cudnngemm_swigludense_blockscaled_gemm_persistent_swiglu_interleaved_quantSm100BlockScaledPersistentDenseGemmKernel_object_at__TiledMMA_ThrLayoutVMNK11110000_Permuta_0) ;  /* 0xffffffbc02547950 */ /* 0x000fea0003c3ffff */
        .weak           $__internal_2_$__cuda_sm10x_tcgen05_guardrail_trap_unallocated_columns_being_dealloced
        .type           $__internal_2_$__cuda_sm10x_tcgen05_guardrail_trap_unallocated_columns_being_dealloced,@function
        .size           $__internal_2_$__cuda_sm10x_tcgen05_guardrail_trap_unallocated_columns_being_dealloced,(.L_x_49 - $__internal_2_$__cuda_sm10x_tcgen05_guardrail_trap_unallocated_columns_being_dealloced)
$__internal_2_$__cuda_sm10x_tcgen05_guardrail_trap_unallocated_columns_being_dealloced:
[----:B------:R-:W-:Y:S05]  /*42b0*/  BPT.TRAP 0x1 ;  /* 0x000000040000795c */ /* 0x000fea0000300000 */
[----:B------:R-:W-:-:S04]  /*42c0*/  HFMA2 R3, -RZ, RZ, 0, 0 ;  /* 0x00000000ff037431 */ /* 0x000fc800000001ff */
[----:B------:R-:W-:Y:S05]  /*42d0*/  RET.REL.NODEC R2 `(kernel_cutlass_kernel_cudnngemm_swigludense_blockscaled_gemm_persistent_swiglu_interleaved_quantSm100BlockScaledPersistentDenseGemmKernel_object_at__TiledMMA_ThrLayoutVMNK11110000_Permuta_0) ;  /* 0xffffffbc02487950 */ /* 0x000fea0003c3ffff */
.L_x_46:
[----:B------:R-:W-:-:S00]  /*42e0*/  BRA `(.L_x_46) ;  /* 0xfffffffc00fc7947 */ /* 0x000fc0000383ffff */
[----:B------:R-:W-:-:S00]  /*42f0*/  NOP ;  /* 0x0000000000007918 */ /* 0x000fc00000000000 */
        /* <DEDUP_REMOVED lines=8> */
.L_x_49:


//--------------------- .nv.shared.kernel_cutlass_kernel_cudnngemm_swigludense_blockscaled_gemm_persistent_swiglu_interleaved_quantSm100BlockScaledPersistentDenseGemmKernel_object_at__TiledMMA_ThrLayoutVMNK11110000_Permuta_0 --------------------------
	.section	.nv.shared.kernel_cutlass_kernel_cudnngemm_swigludense_blockscaled_gemm_persistent_swiglu_interleaved_quantSm100BlockScaledPersistentDenseGemmKernel_object_at__TiledMMA_ThrLayoutVMNK11110000_Permuta_0,"aw",@nobits
	.sectionflags	@""
	.align	1024
	.zero		1024


//--------------------- .nv.shared.reserved.0     --------------------------
	.section	.nv.shared.reserved.0,"aw",@nobits
	.align	8
	.weak		__nv_reservedSMEM_offset_0_alias
	.size		__nv_reservedSMEM_offset_0_alias, 0, 64
	.other		__nv_reservedSMEM_offset_0_alias,@"STO_CUDA_RESERVED_SHARED STV_DEFAULT"
__nv_reservedSMEM_offset_0_alias:
	.zero		0
.nv.shared.reserved.0:
	.zero		64
	.weak		__nv_reservedSMEM_allocation_phase
	.type		__nv_reservedSMEM_allocation_phase,@object
	.size		__nv_reservedSMEM_allocation_phase,(.L_0 - __nv_reservedSMEM_allocation_phase)
__nv_reservedSMEM_allocation_phase:
	.zero		1
.L_0:
	.zero		7
	.weak		__nv_reservedSMEM_devtool_atexit_pc
	.type		__nv_reservedSMEM_devtool_atexit_pc,@object
	.size		__nv_reservedSMEM_devtool_atexit_pc,(__nv_reservedSMEM_allocation_mask - __nv_reservedSMEM_devtool_atexit_pc)
__nv_reservedSMEM_devtool_atexit_pc:
	.zero		8
	.weak		__nv_reservedSMEM_allocation_mask
	.type		__nv_reservedSMEM_allocation_mask,@object
	.size		__nv_reservedSMEM_allocation_mask,(.L_2 - __nv_reservedSMEM_allocation_mask)
__nv_reservedSMEM_allocation_mask:
	.zero		4
.L_2:


//--------------------- .nv.constant0.kernel_cutlass_kernel_cudnngemm_swigludense_blockscaled_gemm_persistent_swiglu_interleaved_quantSm100BlockScaledPersistentDenseGemmKernel_object_at__TiledMMA_ThrLayoutVMNK11110000_Permuta_0 --------------------------
	.section	.nv.constant0.kernel_cutlass_kernel_cudnngemm_swigludense_blockscaled_gemm_persistent_swiglu_interleaved_quantSm100BlockScaledPersistentDenseGemmKernel_object_at__TiledMMA_ThrLayoutVMNK11110000_Permuta_0,"a",@progbits
	.sectionflags	@""
	.align	4
.nv.constant0.kernel_cutlass_kernel_cudnngemm_swigludense_blockscaled_gemm_persistent_swiglu_interleaved_quantSm100BlockScaledPersistentDenseGemmKernel_object_at__TiledMMA_ThrLayoutVMNK11110000_Permuta_0:
	.zero		1768


//--------------------- SYMBOLS --------------------------

	.type		.nv.reservedSmem.offset0,@object
	.size		.nv.reservedSmem.offset0,0x4
	.type		.nv.reservedSmem.cap,@object
	.size		.nv.reservedSmem.cap,0x4
